//
// Generated by NVIDIA NVVM Compiler
//
// Compiler Build ID: CL-36424714
// Cuda compilation tools, release 13.0, V13.0.88
// Based on NVVM 20.0.0
//

.version 9.0
.target sm_100
.address_size 64

	// .globl	_Z3ZevPKfPfS0_iiiff

.visible .entry _Z3ZevPKfPfS0_iiiff(
	.param .u64 .ptr .align 1 _Z3ZevPKfPfS0_iiiff_param_0,
	.param .u64 .ptr .align 1 _Z3ZevPKfPfS0_iiiff_param_1,
	.param .u64 .ptr .align 1 _Z3ZevPKfPfS0_iiiff_param_2,
	.param .u32 _Z3ZevPKfPfS0_iiiff_param_3,
	.param .u32 _Z3ZevPKfPfS0_iiiff_param_4,
	.param .u32 _Z3ZevPKfPfS0_iiiff_param_5,
	.param .f32 _Z3ZevPKfPfS0_iiiff_param_6,
	.param .f32 _Z3ZevPKfPfS0_iiiff_param_7
)
{
	.reg .pred 	%p<25>;
	.reg .b32 	%r<134>;
	.reg .b32 	%f<180>;
	.reg .b64 	%rd<58>;

	ld.param.u64 	%rd5, [_Z3ZevPKfPfS0_iiiff_param_0];
	ld.param.u64 	%rd4, [_Z3ZevPKfPfS0_iiiff_param_1];
	ld.param.u64 	%rd6, [_Z3ZevPKfPfS0_iiiff_param_2];
	ld.param.u32 	%r50, [_Z3ZevPKfPfS0_iiiff_param_3];
	ld.param.u32 	%r51, [_Z3ZevPKfPfS0_iiiff_param_4];
	ld.param.u32 	%r52, [_Z3ZevPKfPfS0_iiiff_param_5];
	cvta.to.global.u64 	%rd1, %rd6;
	cvta.to.global.u64 	%rd2, %rd5;
	mov.u32 	%r53, %ctaid.x;
	mov.u32 	%r54, %ntid.x;
	mov.u32 	%r55, %tid.x;
	mad.lo.s32 	%r1, %r53, %r54, %r55;
	mov.u32 	%r56, %ctaid.y;
	mov.u32 	%r57, %ntid.y;
	mov.u32 	%r58, %tid.y;
	mad.lo.s32 	%r59, %r56, %r57, %r58;
	add.s32 	%r3, %r52, -1;
	shr.u32 	%r60, %r3, 31;
	add.s32 	%r61, %r3, %r60;
	shr.s32 	%r116, %r61, 1;
	sub.s32 	%r63, %r50, %r116;
	setp.ge.s32 	%p1, %r1, %r63;
	sub.s32 	%r64, %r51, %r116;
	setp.ge.s32 	%p2, %r59, %r64;
	or.pred  	%p3, %p1, %p2;
	@%p3 bra 	$L__BB0_34;
	setp.ge.s32 	%p4, %r116, %r63;
	@%p4 bra 	$L__BB0_34;
	ld.param.u32 	%r113, [_Z3ZevPKfPfS0_iiiff_param_4];
	sub.s32 	%r68, %r113, %r116;
	setp.ge.s32 	%p5, %r116, %r68;
	add.s32 	%r6, %r116, %r1;
	add.s32 	%r7, %r116, %r59;
	@%p5 bra 	$L__BB0_34;
	cvta.to.global.u64 	%rd7, %rd4;
	mad.lo.s32 	%r69, %r7, %r50, %r6;
	mul.wide.s32 	%rd8, %r69, 4;
	add.s64 	%rd3, %rd7, %rd8;
	setp.gt.s32 	%p6, %r52, -1;
	@%p6 bra 	$L__BB0_18;
	ld.param.f32 	%f162, [_Z3ZevPKfPfS0_iiiff_param_7];
	ld.param.u32 	%r115, [_Z3ZevPKfPfS0_iiiff_param_4];
	shl.b32 	%r108, %r116, 1;
	sub.s32 	%r109, %r115, %r108;
	and.b32  	%r8, %r109, 7;
	add.s32 	%r9, %r8, -1;
	and.b32  	%r10, %r109, 3;
	ld.global.f32 	%f168, [%rd3];
	mov.f32 	%f136, 0f80000000;
	div.rn.f32 	%f137, %f136, %f162;
	fma.rn.f32 	%f138, %f137, 0f3BBB989D, 0f3F000000;
	cvt.sat.f32.f32 	%f139, %f138;
	mov.f32 	%f140, 0f4B400001;
	mov.f32 	%f141, 0f437C0000;
	fma.rm.f32 	%f142, %f139, %f141, %f140;
	add.f32 	%f143, %f142, 0fCB40007F;
	neg.f32 	%f144, %f143;
	fma.rn.f32 	%f145, %f137, 0f3FB8AA3B, %f144;
	fma.rn.f32 	%f2, %f137, 0f32A57060, %f145;
	mov.b32 	%r110, %f142;
	shl.b32 	%r111, %r110, 23;
	mov.b32 	%f3, %r111;
	sub.s32 	%r11, %r108, %r115;
	and.b32  	%r12, %r115, 1;
	and.b32  	%r112, %r109, -8;
	neg.s32 	%r13, %r112;
$L__BB0_5:
	setp.gt.u32 	%p17, %r11, -8;
	@%p17 bra 	$L__BB0_9;
	ex2.approx.ftz.f32 	%f146, %f2;
	mul.f32 	%f5, %f146, %f3;
	mov.u32 	%r117, %r13;
$L__BB0_7:
	.pragma "nounroll";
	add.f32 	%f147, %f168, %f5;
	add.f32 	%f148, %f147, %f5;
	add.f32 	%f149, %f148, %f5;
	add.f32 	%f150, %f149, %f5;
	add.f32 	%f151, %f150, %f5;
	add.f32 	%f152, %f151, %f5;
	add.f32 	%f153, %f152, %f5;
	add.f32 	%f168, %f153, %f5;
	add.s32 	%r117, %r117, 8;
	setp.ne.s32 	%p18, %r117, 0;
	@%p18 bra 	$L__BB0_7;
	st.global.f32 	[%rd3], %f168;
$L__BB0_9:
	setp.eq.s32 	%p19, %r8, 0;
	@%p19 bra 	$L__BB0_17;
	setp.lt.u32 	%p20, %r9, 3;
	@%p20 bra 	$L__BB0_12;
	ex2.approx.ftz.f32 	%f154, %f2;
	fma.rn.f32 	%f155, %f154, %f3, %f168;
	fma.rn.f32 	%f156, %f154, %f3, %f155;
	fma.rn.f32 	%f157, %f154, %f3, %f156;
	fma.rn.f32 	%f168, %f154, %f3, %f157;
	st.global.f32 	[%rd3], %f168;
$L__BB0_12:
	setp.eq.s32 	%p21, %r10, 0;
	@%p21 bra 	$L__BB0_17;
	setp.eq.s32 	%p22, %r10, 1;
	@%p22 bra 	$L__BB0_15;
	ex2.approx.ftz.f32 	%f158, %f2;
	fma.rn.f32 	%f159, %f158, %f3, %f168;
	fma.rn.f32 	%f168, %f158, %f3, %f159;
	st.global.f32 	[%rd3], %f168;
$L__BB0_15:
	setp.eq.s32 	%p23, %r12, 0;
	@%p23 bra 	$L__BB0_17;
	ex2.approx.ftz.f32 	%f160, %f2;
	fma.rn.f32 	%f168, %f160, %f3, %f168;
	st.global.f32 	[%rd3], %f168;
$L__BB0_17:
	add.s32 	%r116, %r116, 1;
	setp.eq.s32 	%p24, %r116, %r63;
	@%p24 bra 	$L__BB0_34;
	bra.uni 	$L__BB0_5;
$L__BB0_18:
	abs.s32 	%r18, %r116;
	add.s32 	%r19, %r116, %r18;
	add.s32 	%r70, %r19, 1;
	and.b32  	%r20, %r70, 7;
	ld.global.f32 	%f170, [%rd3];
	and.b32  	%r21, %r70, -8;
	mul.wide.s32 	%rd49, %r50, 4;
	mov.u32 	%r118, %r116;
$L__BB0_19:
	mov.u32 	%r119, %r116;
$L__BB0_20:
	neg.s32 	%r121, %r116;
	mov.b32 	%r133, 0;
	mov.f32 	%f179, 0f00000000;
$L__BB0_21:
	mov.u32 	%r26, %r121;
	neg.s32 	%r126, %r116;
	setp.lt.u32 	%p7, %r19, 7;
	@%p7 bra 	$L__BB0_23;
$L__BB0_22:
	.pragma "nounroll";
	add.s32 	%r73, %r7, %r126;
	add.s32 	%r74, %r6, %r26;
	mad.lo.s32 	%r75, %r73, %r50, %r74;
	mul.wide.s32 	%rd9, %r75, 4;
	add.s64 	%rd10, %rd2, %rd9;
	ld.global.f32 	%f35, [%rd10];
	add.s32 	%r76, %r126, %r119;
	add.s32 	%r77, %r26, %r118;
	mad.lo.s32 	%r78, %r76, %r50, %r77;
	mul.wide.s32 	%rd11, %r78, 4;
	add.s64 	%rd12, %rd2, %rd11;
	ld.global.f32 	%f36, [%rd12];
	sub.f32 	%f37, %f35, %f36;
	mul.wide.s32 	%rd13, %r133, 4;
	add.s64 	%rd14, %rd1, %rd13;
	ld.global.f32 	%f38, [%rd14];
	mul.f32 	%f39, %f37, %f38;
	fma.rn.f32 	%f40, %f39, %f39, %f179;
	mul.wide.s32 	%rd15, %r50, 4;
	add.s64 	%rd16, %rd10, %rd15;
	ld.global.f32 	%f41, [%rd16];
	add.s64 	%rd17, %rd12, %rd15;
	ld.global.f32 	%f42, [%rd17];
	sub.f32 	%f43, %f41, %f42;
	ld.global.f32 	%f44, [%rd14+4];
	mul.f32 	%f45, %f43, %f44;
	fma.rn.f32 	%f46, %f45, %f45, %f40;
	add.s64 	%rd18, %rd16, %rd15;
	ld.global.f32 	%f47, [%rd18];
	add.s64 	%rd19, %rd17, %rd15;
	ld.global.f32 	%f48, [%rd19];
	sub.f32 	%f49, %f47, %f48;
	ld.global.f32 	%f50, [%rd14+8];
	mul.f32 	%f51, %f49, %f50;
	fma.rn.f32 	%f52, %f51, %f51, %f46;
	add.s64 	%rd20, %rd18, %rd15;
	ld.global.f32 	%f53, [%rd20];
	add.s64 	%rd21, %rd19, %rd15;
	ld.global.f32 	%f54, [%rd21];
	sub.f32 	%f55, %f53, %f54;
	ld.global.f32 	%f56, [%rd14+12];
	mul.f32 	%f57, %f55, %f56;
	fma.rn.f32 	%f58, %f57, %f57, %f52;
	add.s64 	%rd22, %rd20, %rd15;
	ld.global.f32 	%f59, [%rd22];
	add.s64 	%rd23, %rd21, %rd15;
	ld.global.f32 	%f60, [%rd23];
	sub.f32 	%f61, %f59, %f60;
	ld.global.f32 	%f62, [%rd14+16];
	mul.f32 	%f63, %f61, %f62;
	fma.rn.f32 	%f64, %f63, %f63, %f58;
	add.s64 	%rd24, %rd22, %rd15;
	ld.global.f32 	%f65, [%rd24];
	add.s64 	%rd25, %rd23, %rd15;
	ld.global.f32 	%f66, [%rd25];
	sub.f32 	%f67, %f65, %f66;
	ld.global.f32 	%f68, [%rd14+20];
	mul.f32 	%f69, %f67, %f68;
	fma.rn.f32 	%f70, %f69, %f69, %f64;
	add.s64 	%rd26, %rd24, %rd15;
	ld.global.f32 	%f71, [%rd26];
	add.s64 	%rd27, %rd25, %rd15;
	ld.global.f32 	%f72, [%rd27];
	sub.f32 	%f73, %f71, %f72;
	ld.global.f32 	%f74, [%rd14+24];
	mul.f32 	%f75, %f73, %f74;
	fma.rn.f32 	%f76, %f75, %f75, %f70;
	add.s64 	%rd28, %rd26, %rd15;
	ld.global.f32 	%f77, [%rd28];
	add.s64 	%rd29, %rd27, %rd15;
	ld.global.f32 	%f78, [%rd29];
	sub.f32 	%f79, %f77, %f78;
	ld.global.f32 	%f80, [%rd14+28];
	mul.f32 	%f81, %f79, %f80;
	fma.rn.f32 	%f179, %f81, %f81, %f76;
	add.s32 	%r133, %r133, 8;
	add.s32 	%r126, %r126, 8;
	add.s32 	%r79, %r126, %r116;
	setp.ne.s32 	%p8, %r79, %r21;
	@%p8 bra 	$L__BB0_22;
$L__BB0_23:
	setp.eq.s32 	%p9, %r20, 0;
	@%p9 bra 	$L__BB0_31;
	add.s32 	%r81, %r20, -1;
	setp.lt.u32 	%p10, %r81, 3;
	@%p10 bra 	$L__BB0_26;
	add.s32 	%r82, %r7, %r126;
	add.s32 	%r83, %r6, %r26;
	mad.lo.s32 	%r84, %r82, %r50, %r83;
	mul.wide.s32 	%rd30, %r84, 4;
	add.s64 	%rd31, %rd2, %rd30;
	ld.global.f32 	%f83, [%rd31];
	add.s32 	%r85, %r126, %r119;
	add.s32 	%r86, %r26, %r118;
	mad.lo.s32 	%r87, %r85, %r50, %r86;
	mul.wide.s32 	%rd32, %r87, 4;
	add.s64 	%rd33, %rd2, %rd32;
	ld.global.f32 	%f84, [%rd33];
	sub.f32 	%f85, %f83, %f84;
	mul.wide.s32 	%rd34, %r133, 4;
	add.s64 	%rd35, %rd1, %rd34;
	ld.global.f32 	%f86, [%rd35];
	mul.f32 	%f87, %f85, %f86;
	fma.rn.f32 	%f88, %f87, %f87, %f179;
	add.s64 	%rd37, %rd31, %rd49;
	ld.global.f32 	%f89, [%rd37];
	add.s64 	%rd38, %rd33, %rd49;
	ld.global.f32 	%f90, [%rd38];
	sub.f32 	%f91, %f89, %f90;
	ld.global.f32 	%f92, [%rd35+4];
	mul.f32 	%f93, %f91, %f92;
	fma.rn.f32 	%f94, %f93, %f93, %f88;
	add.s64 	%rd39, %rd37, %rd49;
	ld.global.f32 	%f95, [%rd39];
	add.s64 	%rd40, %rd38, %rd49;
	ld.global.f32 	%f96, [%rd40];
	sub.f32 	%f97, %f95, %f96;
	ld.global.f32 	%f98, [%rd35+8];
	mul.f32 	%f99, %f97, %f98;
	fma.rn.f32 	%f100, %f99, %f99, %f94;
	add.s64 	%rd41, %rd39, %rd49;
	ld.global.f32 	%f101, [%rd41];
	add.s64 	%rd42, %rd40, %rd49;
	ld.global.f32 	%f102, [%rd42];
	sub.f32 	%f103, %f101, %f102;
	ld.global.f32 	%f104, [%rd35+12];
	mul.f32 	%f105, %f103, %f104;
	fma.rn.f32 	%f179, %f105, %f105, %f100;
	add.s32 	%r126, %r126, 4;
	add.s32 	%r133, %r133, 4;
$L__BB0_26:
	add.s32 	%r90, %r19, 1;
	and.b32  	%r89, %r90, 3;
	setp.eq.s32 	%p11, %r89, 0;
	@%p11 bra 	$L__BB0_31;
	setp.eq.s32 	%p12, %r89, 1;
	@%p12 bra 	$L__BB0_29;
	add.s32 	%r91, %r7, %r126;
	add.s32 	%r92, %r6, %r26;
	mad.lo.s32 	%r93, %r91, %r50, %r92;
	mul.wide.s32 	%rd43, %r93, 4;
	add.s64 	%rd44, %rd2, %rd43;
	ld.global.f32 	%f107, [%rd44];
	add.s32 	%r94, %r126, %r119;
	add.s32 	%r95, %r26, %r118;
	mad.lo.s32 	%r96, %r94, %r50, %r95;
	mul.wide.s32 	%rd45, %r96, 4;
	add.s64 	%rd46, %rd2, %rd45;
	ld.global.f32 	%f108, [%rd46];
	sub.f32 	%f109, %f107, %f108;
	mul.wide.s32 	%rd47, %r133, 4;
	add.s64 	%rd48, %rd1, %rd47;
	ld.global.f32 	%f110, [%rd48];
	mul.f32 	%f111, %f109, %f110;
	fma.rn.f32 	%f112, %f111, %f111, %f179;
	add.s64 	%rd50, %rd44, %rd49;
	ld.global.f32 	%f113, [%rd50];
	add.s64 	%rd51, %rd46, %rd49;
	ld.global.f32 	%f114, [%rd51];
	sub.f32 	%f115, %f113, %f114;
	ld.global.f32 	%f116, [%rd48+4];
	mul.f32 	%f117, %f115, %f116;
	fma.rn.f32 	%f179, %f117, %f117, %f112;
	add.s32 	%r126, %r126, 2;
	add.s32 	%r133, %r133, 2;
$L__BB0_29:
	and.b32  	%r97, %r19, 1;
	setp.eq.b32 	%p13, %r97, 1;
	@%p13 bra 	$L__BB0_31;
	add.s32 	%r98, %r7, %r126;
	add.s32 	%r99, %r6, %r26;
	mad.lo.s32 	%r100, %r98, %r50, %r99;
	mul.wide.s32 	%rd52, %r100, 4;
	add.s64 	%rd53, %rd2, %rd52;
	ld.global.f32 	%f118, [%rd53];
	add.s32 	%r101, %r126, %r119;
	add.s32 	%r102, %r26, %r118;
	mad.lo.s32 	%r103, %r101, %r50, %r102;
	mul.wide.s32 	%rd54, %r103, 4;
	add.s64 	%rd55, %rd2, %rd54;
	ld.global.f32 	%f119, [%rd55];
	sub.f32 	%f120, %f118, %f119;
	mul.wide.s32 	%rd56, %r133, 4;
	add.s64 	%rd57, %rd1, %rd56;
	ld.global.f32 	%f121, [%rd57];
	mul.f32 	%f122, %f120, %f121;
	fma.rn.f32 	%f179, %f122, %f122, %f179;
	add.s32 	%r133, %r133, 1;
$L__BB0_31:
	add.s32 	%r121, %r26, 1;
	setp.ne.s32 	%p14, %r26, %r18;
	@%p14 bra 	$L__BB0_21;
	ld.param.f32 	%f161, [_Z3ZevPKfPfS0_iiiff_param_7];
	ld.param.u32 	%r114, [_Z3ZevPKfPfS0_iiiff_param_4];
	neg.f32 	%f123, %f179;
	div.rn.f32 	%f124, %f123, %f161;
	fma.rn.f32 	%f125, %f124, 0f3BBB989D, 0f3F000000;
	cvt.sat.f32.f32 	%f126, %f125;
	mov.f32 	%f127, 0f4B400001;
	mov.f32 	%f128, 0f437C0000;
	fma.rm.f32 	%f129, %f126, %f128, %f127;
	add.f32 	%f130, %f129, 0fCB40007F;
	neg.f32 	%f131, %f130;
	fma.rn.f32 	%f132, %f124, 0f3FB8AA3B, %f131;
	fma.rn.f32 	%f133, %f124, 0f32A57060, %f132;
	mov.b32 	%r104, %f129;
	shl.b32 	%r105, %r104, 23;
	mov.b32 	%f134, %r105;
	ex2.approx.ftz.f32 	%f135, %f133;
	fma.rn.f32 	%f170, %f135, %f134, %f170;
	st.global.f32 	[%rd3], %f170;
	add.s32 	%r119, %r119, 1;
	sub.s32 	%r106, %r114, %r116;
	setp.ne.s32 	%p15, %r119, %r106;
	@%p15 bra 	$L__BB0_20;
	add.s32 	%r118, %r118, 1;
	sub.s32 	%r107, %r50, %r116;
	setp.ne.s32 	%p16, %r118, %r107;
	@%p16 bra 	$L__BB0_19;
$L__BB0_34:
	ret;

}
	// .globl	_Z3fevPKfS0_PfS0_iiiff
.visible .entry _Z3fevPKfS0_PfS0_iiiff(
	.param .u64 .ptr .align 1 _Z3fevPKfS0_PfS0_iiiff_param_0,
	.param .u64 .ptr .align 1 _Z3fevPKfS0_PfS0_iiiff_param_1,
	.param .u64 .ptr .align 1 _Z3fevPKfS0_PfS0_iiiff_param_2,
	.param .u64 .ptr .align 1 _Z3fevPKfS0_PfS0_iiiff_param_3,
	.param .u32 _Z3fevPKfS0_PfS0_iiiff_param_4,
	.param .u32 _Z3fevPKfS0_PfS0_iiiff_param_5,
	.param .u32 _Z3fevPKfS0_PfS0_iiiff_param_6,
	.param .f32 _Z3fevPKfS0_PfS0_iiiff_param_7,
	.param .f32 _Z3fevPKfS0_PfS0_iiiff_param_8
)
{
	.reg .pred 	%p<23>;
	.reg .b32 	%r<136>;
	.reg .b32 	%f<194>;
	.reg .b64 	%rd<75>;

	ld.param.u64 	%rd7, [_Z3fevPKfS0_PfS0_iiiff_param_0];
	ld.param.u64 	%rd5, [_Z3fevPKfS0_PfS0_iiiff_param_1];
	ld.param.u64 	%rd6, [_Z3fevPKfS0_PfS0_iiiff_param_2];
	ld.param.u64 	%rd8, [_Z3fevPKfS0_PfS0_iiiff_param_3];
	ld.param.u32 	%r62, [_Z3fevPKfS0_PfS0_iiiff_param_4];
	ld.param.u32 	%r63, [_Z3fevPKfS0_PfS0_iiiff_param_5];
	ld.param.u32 	%r64, [_Z3fevPKfS0_PfS0_iiiff_param_6];
	cvta.to.global.u64 	%rd1, %rd8;
	cvta.to.global.u64 	%rd2, %rd7;
	mov.u32 	%r65, %ctaid.x;
	mov.u32 	%r66, %ntid.x;
	mov.u32 	%r67, %tid.x;
	mad.lo.s32 	%r1, %r65, %r66, %r67;
	mov.u32 	%r68, %ctaid.y;
	mov.u32 	%r69, %ntid.y;
	mov.u32 	%r70, %tid.y;
	mad.lo.s32 	%r71, %r68, %r69, %r70;
	add.s32 	%r3, %r64, -1;
	shr.u32 	%r72, %r3, 31;
	add.s32 	%r73, %r3, %r72;
	shr.s32 	%r74, %r73, 1;
	sub.s32 	%r75, %r62, %r74;
	setp.ge.s32 	%p1, %r1, %r75;
	sub.s32 	%r76, %r63, %r74;
	setp.ge.s32 	%p2, %r71, %r76;
	or.pred  	%p3, %p1, %p2;
	@%p3 bra 	$L__BB1_31;
	setp.ge.s32 	%p4, %r74, %r75;
	@%p4 bra 	$L__BB1_31;
	setp.ge.s32 	%p5, %r74, %r76;
	neg.s32 	%r7, %r74;
	add.s32 	%r8, %r74, %r1;
	add.s32 	%r9, %r74, %r71;
	@%p5 bra 	$L__BB1_31;
	mad.lo.s32 	%r80, %r9, %r62, %r8;
	cvta.to.global.u64 	%rd9, %rd6;
	mul.wide.s32 	%rd10, %r80, 4;
	add.s64 	%rd3, %rd9, %rd10;
	cvta.to.global.u64 	%rd11, %rd5;
	add.s64 	%rd4, %rd11, %rd10;
	setp.gt.s32 	%p6, %r64, -1;
	@%p6 bra 	$L__BB1_14;
	ld.param.f32 	%f183, [_Z3fevPKfS0_PfS0_iiiff_param_8];
	shl.b32 	%r107, %r74, 1;
	sub.s32 	%r108, %r63, %r107;
	and.b32  	%r10, %r108, 3;
	sub.s32 	%r11, %r107, %r63;
	mov.f32 	%f131, 0f80000000;
	div.rn.f32 	%f132, %f131, %f183;
	fma.rn.f32 	%f133, %f132, 0f3BBB989D, 0f3F000000;
	cvt.sat.f32.f32 	%f134, %f133;
	mov.f32 	%f135, 0f4B400001;
	mov.f32 	%f136, 0f437C0000;
	fma.rm.f32 	%f137, %f134, %f136, %f135;
	add.f32 	%f138, %f137, 0fCB40007F;
	neg.f32 	%f139, %f138;
	fma.rn.f32 	%f140, %f132, 0f3FB8AA3B, %f139;
	fma.rn.f32 	%f1, %f132, 0f32A57060, %f140;
	mov.b32 	%r109, %f137;
	shl.b32 	%r110, %r109, 23;
	mov.b32 	%f2, %r110;
	and.b32  	%r12, %r63, 1;
	mul.lo.s32 	%r13, %r74, %r62;
	shl.b32 	%r14, %r62, 2;
	and.b32  	%r111, %r108, -4;
	neg.s32 	%r15, %r111;
	mul.wide.s32 	%rd71, %r62, 4;
	mov.u32 	%r114, %r74;
$L__BB1_5:
	setp.gt.u32 	%p17, %r11, -4;
	mov.u32 	%r118, %r74;
	@%p17 bra 	$L__BB1_8;
	ld.global.f32 	%f184, [%rd3];
	ex2.approx.ftz.f32 	%f141, %f1;
	mul.f32 	%f4, %f141, %f2;
	add.s32 	%r116, %r13, %r114;
	mov.u32 	%r115, %r15;
	mov.u32 	%r118, %r74;
$L__BB1_7:
	.pragma "nounroll";
	ld.global.f32 	%f142, [%rd4];
	rcp.rn.f32 	%f143, %f142;
	mul.f32 	%f144, %f143, %f4;
	mul.wide.s32 	%rd63, %r116, 4;
	add.s64 	%rd64, %rd2, %rd63;
	ld.global.f32 	%f145, [%rd64];
	fma.rn.f32 	%f146, %f145, %f144, %f184;
	st.global.f32 	[%rd3], %f146;
	ld.global.f32 	%f147, [%rd4];
	rcp.rn.f32 	%f148, %f147;
	mul.f32 	%f149, %f148, %f4;
	add.s64 	%rd66, %rd64, %rd71;
	ld.global.f32 	%f150, [%rd66];
	fma.rn.f32 	%f151, %f150, %f149, %f146;
	st.global.f32 	[%rd3], %f151;
	ld.global.f32 	%f152, [%rd4];
	rcp.rn.f32 	%f153, %f152;
	mul.f32 	%f154, %f153, %f4;
	add.s64 	%rd67, %rd66, %rd71;
	ld.global.f32 	%f155, [%rd67];
	fma.rn.f32 	%f156, %f155, %f154, %f151;
	st.global.f32 	[%rd3], %f156;
	ld.global.f32 	%f157, [%rd4];
	rcp.rn.f32 	%f158, %f157;
	mul.f32 	%f159, %f158, %f4;
	add.s64 	%rd68, %rd67, %rd71;
	ld.global.f32 	%f160, [%rd68];
	fma.rn.f32 	%f184, %f160, %f159, %f156;
	st.global.f32 	[%rd3], %f184;
	add.s32 	%r118, %r118, 4;
	add.s32 	%r116, %r116, %r14;
	add.s32 	%r115, %r115, 4;
	setp.ne.s32 	%p18, %r115, 0;
	@%p18 bra 	$L__BB1_7;
$L__BB1_8:
	setp.eq.s32 	%p19, %r10, 0;
	@%p19 bra 	$L__BB1_13;
	setp.eq.s32 	%p20, %r10, 1;
	@%p20 bra 	$L__BB1_11;
	ld.global.f32 	%f161, [%rd3];
	ld.global.f32 	%f162, [%rd4];
	rcp.rn.f32 	%f163, %f162;
	ex2.approx.ftz.f32 	%f164, %f1;
	mul.f32 	%f165, %f164, %f2;
	mul.f32 	%f166, %f163, %f165;
	mad.lo.s32 	%r112, %r118, %r62, %r114;
	mul.wide.s32 	%rd69, %r112, 4;
	add.s64 	%rd70, %rd2, %rd69;
	ld.global.f32 	%f167, [%rd70];
	fma.rn.f32 	%f168, %f167, %f166, %f161;
	st.global.f32 	[%rd3], %f168;
	ld.global.f32 	%f169, [%rd4];
	rcp.rn.f32 	%f170, %f169;
	mul.f32 	%f171, %f170, %f165;
	add.s64 	%rd72, %rd70, %rd71;
	ld.global.f32 	%f172, [%rd72];
	fma.rn.f32 	%f173, %f172, %f171, %f168;
	st.global.f32 	[%rd3], %f173;
	add.s32 	%r118, %r118, 2;
$L__BB1_11:
	setp.eq.s32 	%p21, %r12, 0;
	@%p21 bra 	$L__BB1_13;
	ld.global.f32 	%f174, [%rd3];
	ld.global.f32 	%f175, [%rd4];
	rcp.rn.f32 	%f176, %f175;
	ex2.approx.ftz.f32 	%f177, %f1;
	mul.f32 	%f178, %f177, %f2;
	mul.f32 	%f179, %f176, %f178;
	mad.lo.s32 	%r113, %r118, %r62, %r114;
	mul.wide.s32 	%rd73, %r113, 4;
	add.s64 	%rd74, %rd2, %rd73;
	ld.global.f32 	%f180, [%rd74];
	fma.rn.f32 	%f181, %f180, %f179, %f174;
	st.global.f32 	[%rd3], %f181;
$L__BB1_13:
	add.s32 	%r114, %r114, 1;
	setp.eq.s32 	%p22, %r114, %r75;
	@%p22 bra 	$L__BB1_31;
	bra.uni 	$L__BB1_5;
$L__BB1_14:
	abs.s32 	%r28, %r74;
	add.s32 	%r29, %r74, %r28;
	add.s32 	%r81, %r29, 1;
	and.b32  	%r30, %r81, 7;
	add.s32 	%r31, %r30, -1;
	and.b32  	%r32, %r81, 3;
	and.b32  	%r33, %r81, -8;
	mul.wide.s32 	%rd52, %r62, 4;
	mov.u32 	%r120, %r74;
$L__BB1_15:
	mov.u32 	%r121, %r74;
$L__BB1_16:
	mov.f32 	%f193, 0f00000000;
	mov.b32 	%r135, 0;
	mov.u32 	%r123, %r7;
$L__BB1_17:
	mov.u32 	%r37, %r123;
	setp.lt.u32 	%p7, %r29, 7;
	add.s32 	%r38, %r8, %r37;
	add.s32 	%r39, %r37, %r120;
	mov.u32 	%r128, %r7;
	@%p7 bra 	$L__BB1_20;
	mov.u32 	%r128, %r7;
$L__BB1_19:
	.pragma "nounroll";
	add.s32 	%r84, %r9, %r128;
	mad.lo.s32 	%r85, %r84, %r62, %r38;
	mul.wide.s32 	%rd12, %r85, 4;
	add.s64 	%rd13, %rd2, %rd12;
	ld.global.f32 	%f23, [%rd13];
	add.s32 	%r86, %r128, %r121;
	mad.lo.s32 	%r87, %r86, %r62, %r39;
	mul.wide.s32 	%rd14, %r87, 4;
	add.s64 	%rd15, %rd2, %rd14;
	ld.global.f32 	%f24, [%rd15];
	sub.f32 	%f25, %f23, %f24;
	mul.wide.s32 	%rd16, %r135, 4;
	add.s64 	%rd17, %rd1, %rd16;
	ld.global.f32 	%f26, [%rd17];
	mul.f32 	%f27, %f25, %f26;
	fma.rn.f32 	%f28, %f27, %f27, %f193;
	mul.wide.s32 	%rd18, %r62, 4;
	add.s64 	%rd19, %rd13, %rd18;
	ld.global.f32 	%f29, [%rd19];
	add.s64 	%rd20, %rd15, %rd18;
	ld.global.f32 	%f30, [%rd20];
	sub.f32 	%f31, %f29, %f30;
	ld.global.f32 	%f32, [%rd17+4];
	mul.f32 	%f33, %f31, %f32;
	fma.rn.f32 	%f34, %f33, %f33, %f28;
	add.s64 	%rd21, %rd19, %rd18;
	ld.global.f32 	%f35, [%rd21];
	add.s64 	%rd22, %rd20, %rd18;
	ld.global.f32 	%f36, [%rd22];
	sub.f32 	%f37, %f35, %f36;
	ld.global.f32 	%f38, [%rd17+8];
	mul.f32 	%f39, %f37, %f38;
	fma.rn.f32 	%f40, %f39, %f39, %f34;
	add.s64 	%rd23, %rd21, %rd18;
	ld.global.f32 	%f41, [%rd23];
	add.s64 	%rd24, %rd22, %rd18;
	ld.global.f32 	%f42, [%rd24];
	sub.f32 	%f43, %f41, %f42;
	ld.global.f32 	%f44, [%rd17+12];
	mul.f32 	%f45, %f43, %f44;
	fma.rn.f32 	%f46, %f45, %f45, %f40;
	add.s64 	%rd25, %rd23, %rd18;
	ld.global.f32 	%f47, [%rd25];
	add.s64 	%rd26, %rd24, %rd18;
	ld.global.f32 	%f48, [%rd26];
	sub.f32 	%f49, %f47, %f48;
	ld.global.f32 	%f50, [%rd17+16];
	mul.f32 	%f51, %f49, %f50;
	fma.rn.f32 	%f52, %f51, %f51, %f46;
	add.s64 	%rd27, %rd25, %rd18;
	ld.global.f32 	%f53, [%rd27];
	add.s64 	%rd28, %rd26, %rd18;
	ld.global.f32 	%f54, [%rd28];
	sub.f32 	%f55, %f53, %f54;
	ld.global.f32 	%f56, [%rd17+20];
	mul.f32 	%f57, %f55, %f56;
	fma.rn.f32 	%f58, %f57, %f57, %f52;
	add.s64 	%rd29, %rd27, %rd18;
	ld.global.f32 	%f59, [%rd29];
	add.s64 	%rd30, %rd28, %rd18;
	ld.global.f32 	%f60, [%rd30];
	sub.f32 	%f61, %f59, %f60;
	ld.global.f32 	%f62, [%rd17+24];
	mul.f32 	%f63, %f61, %f62;
	fma.rn.f32 	%f64, %f63, %f63, %f58;
	add.s64 	%rd31, %rd29, %rd18;
	ld.global.f32 	%f65, [%rd31];
	add.s64 	%rd32, %rd30, %rd18;
	ld.global.f32 	%f66, [%rd32];
	sub.f32 	%f67, %f65, %f66;
	ld.global.f32 	%f68, [%rd17+28];
	mul.f32 	%f69, %f67, %f68;
	fma.rn.f32 	%f193, %f69, %f69, %f64;
	add.s32 	%r135, %r135, 8;
	add.s32 	%r128, %r128, 8;
	add.s32 	%r88, %r128, %r74;
	setp.ne.s32 	%p8, %r88, %r33;
	@%p8 bra 	$L__BB1_19;
$L__BB1_20:
	setp.eq.s32 	%p9, %r30, 0;
	@%p9 bra 	$L__BB1_28;
	setp.lt.u32 	%p10, %r31, 3;
	@%p10 bra 	$L__BB1_23;
	add.s32 	%r90, %r9, %r128;
	mad.lo.s32 	%r91, %r90, %r62, %r38;
	mul.wide.s32 	%rd33, %r91, 4;
	add.s64 	%rd34, %rd2, %rd33;
	ld.global.f32 	%f71, [%rd34];
	add.s32 	%r92, %r128, %r121;
	mad.lo.s32 	%r93, %r92, %r62, %r39;
	mul.wide.s32 	%rd35, %r93, 4;
	add.s64 	%rd36, %rd2, %rd35;
	ld.global.f32 	%f72, [%rd36];
	sub.f32 	%f73, %f71, %f72;
	mul.wide.s32 	%rd37, %r135, 4;
	add.s64 	%rd38, %rd1, %rd37;
	ld.global.f32 	%f74, [%rd38];
	mul.f32 	%f75, %f73, %f74;
	fma.rn.f32 	%f76, %f75, %f75, %f193;
	mul.wide.s32 	%rd39, %r62, 4;
	add.s64 	%rd40, %rd34, %rd39;
	ld.global.f32 	%f77, [%rd40];
	add.s64 	%rd41, %rd36, %rd39;
	ld.global.f32 	%f78, [%rd41];
	sub.f32 	%f79, %f77, %f78;
	ld.global.f32 	%f80, [%rd38+4];
	mul.f32 	%f81, %f79, %f80;
	fma.rn.f32 	%f82, %f81, %f81, %f76;
	add.s64 	%rd42, %rd40, %rd39;
	ld.global.f32 	%f83, [%rd42];
	add.s64 	%rd43, %rd41, %rd39;
	ld.global.f32 	%f84, [%rd43];
	sub.f32 	%f85, %f83, %f84;
	ld.global.f32 	%f86, [%rd38+8];
	mul.f32 	%f87, %f85, %f86;
	fma.rn.f32 	%f88, %f87, %f87, %f82;
	add.s64 	%rd44, %rd42, %rd39;
	ld.global.f32 	%f89, [%rd44];
	add.s64 	%rd45, %rd43, %rd39;
	ld.global.f32 	%f90, [%rd45];
	sub.f32 	%f91, %f89, %f90;
	ld.global.f32 	%f92, [%rd38+12];
	mul.f32 	%f93, %f91, %f92;
	fma.rn.f32 	%f193, %f93, %f93, %f88;
	add.s32 	%r128, %r128, 4;
	add.s32 	%r135, %r135, 4;
$L__BB1_23:
	setp.eq.s32 	%p11, %r32, 0;
	@%p11 bra 	$L__BB1_28;
	setp.eq.s32 	%p12, %r32, 1;
	@%p12 bra 	$L__BB1_26;
	add.s32 	%r95, %r9, %r128;
	mad.lo.s32 	%r96, %r95, %r62, %r38;
	mul.wide.s32 	%rd46, %r96, 4;
	add.s64 	%rd47, %rd2, %rd46;
	ld.global.f32 	%f95, [%rd47];
	add.s32 	%r97, %r128, %r121;
	mad.lo.s32 	%r98, %r97, %r62, %r39;
	mul.wide.s32 	%rd48, %r98, 4;
	add.s64 	%rd49, %rd2, %rd48;
	ld.global.f32 	%f96, [%rd49];
	sub.f32 	%f97, %f95, %f96;
	mul.wide.s32 	%rd50, %r135, 4;
	add.s64 	%rd51, %rd1, %rd50;
	ld.global.f32 	%f98, [%rd51];
	mul.f32 	%f99, %f97, %f98;
	fma.rn.f32 	%f100, %f99, %f99, %f193;
	add.s64 	%rd53, %rd47, %rd52;
	ld.global.f32 	%f101, [%rd53];
	add.s64 	%rd54, %rd49, %rd52;
	ld.global.f32 	%f102, [%rd54];
	sub.f32 	%f103, %f101, %f102;
	ld.global.f32 	%f104, [%rd51+4];
	mul.f32 	%f105, %f103, %f104;
	fma.rn.f32 	%f193, %f105, %f105, %f100;
	add.s32 	%r128, %r128, 2;
	add.s32 	%r135, %r135, 2;
$L__BB1_26:
	and.b32  	%r99, %r29, 1;
	setp.eq.b32 	%p13, %r99, 1;
	@%p13 bra 	$L__BB1_28;
	add.s32 	%r100, %r9, %r128;
	mad.lo.s32 	%r101, %r100, %r62, %r38;
	mul.wide.s32 	%rd55, %r101, 4;
	add.s64 	%rd56, %rd2, %rd55;
	ld.global.f32 	%f106, [%rd56];
	add.s32 	%r102, %r128, %r121;
	mad.lo.s32 	%r103, %r102, %r62, %r39;
	mul.wide.s32 	%rd57, %r103, 4;
	add.s64 	%rd58, %rd2, %rd57;
	ld.global.f32 	%f107, [%rd58];
	sub.f32 	%f108, %f106, %f107;
	mul.wide.s32 	%rd59, %r135, 4;
	add.s64 	%rd60, %rd1, %rd59;
	ld.global.f32 	%f109, [%rd60];
	mul.f32 	%f110, %f108, %f109;
	fma.rn.f32 	%f193, %f110, %f110, %f193;
	add.s32 	%r135, %r135, 1;
$L__BB1_28:
	add.s32 	%r123, %r37, 1;
	setp.ne.s32 	%p14, %r37, %r28;
	@%p14 bra 	$L__BB1_17;
	ld.param.f32 	%f182, [_Z3fevPKfS0_PfS0_iiiff_param_8];
	ld.global.f32 	%f111, [%rd3];
	ld.global.f32 	%f112, [%rd4];
	rcp.rn.f32 	%f113, %f112;
	neg.f32 	%f114, %f193;
	div.rn.f32 	%f115, %f114, %f182;
	fma.rn.f32 	%f116, %f115, 0f3BBB989D, 0f3F000000;
	cvt.sat.f32.f32 	%f117, %f116;
	mov.f32 	%f118, 0f4B400001;
	mov.f32 	%f119, 0f437C0000;
	fma.rm.f32 	%f120, %f117, %f119, %f118;
	add.f32 	%f121, %f120, 0fCB40007F;
	neg.f32 	%f122, %f121;
	fma.rn.f32 	%f123, %f115, 0f3FB8AA3B, %f122;
	fma.rn.f32 	%f124, %f115, 0f32A57060, %f123;
	mov.b32 	%r104, %f120;
	shl.b32 	%r105, %r104, 23;
	mov.b32 	%f125, %r105;
	ex2.approx.ftz.f32 	%f126, %f124;
	mul.f32 	%f127, %f126, %f125;
	mul.f32 	%f128, %f113, %f127;
	mad.lo.s32 	%r106, %r121, %r62, %r120;
	mul.wide.s32 	%rd61, %r106, 4;
	add.s64 	%rd62, %rd2, %rd61;
	ld.global.f32 	%f129, [%rd62];
	fma.rn.f32 	%f130, %f129, %f128, %f111;
	st.global.f32 	[%rd3], %f130;
	add.s32 	%r121, %r121, 1;
	setp.ne.s32 	%p15, %r121, %r76;
	@%p15 bra 	$L__BB1_16;
	add.s32 	%r120, %r120, 1;
	setp.ne.s32 	%p16, %r120, %r75;
	@%p16 bra 	$L__BB1_15;
$L__BB1_31:
	ret;

}


// ===== COMPILED SASS (sm_100) =====

	.target	sm_100

	.elftype	@"ET_EXEC"


//--------------------- .note.nv.tkinfo           --------------------------
	.section	.note.nv.tkinfo,"",@"SHT_NOTE"
	.sectionflags	@"SHF_NOTE_NV_TKINFO"
	.tkinfo
        /*0018*/ 	.word	0x00000002
        /*0030*/ 	.string	""
        /*0030*/ 	.string	"ptxas"
        /*0030*/ 	.string	"Cuda compilation tools, release 13.0, V13.0.88"
        /*0030*/ 	.string	"Build cuda_13.0.r13.0/compiler.36424714_0"
        /*0030*/ 	.string	"-arch sm_100 -m 64 "



//--------------------- .note.nv.cuinfo           --------------------------
	.section	.note.nv.cuinfo,"",@"SHT_NOTE"
	.sectionflags	@"SHF_NOTE_NV_CUINFO"
        /*0018*/ 	.short	0x0002
        /*001a*/ 	.short	0x0064
        /*001c*/ 	.short	0x0082
	.zero		2


//--------------------- .nv.info                  --------------------------
	.section	.nv.info,"",@"SHT_CUDA_INFO"
	.align	4


	//----- nvinfo : EIATTR_REGCOUNT
	.align		4
        /*0000*/ 	.byte	0x04, 0x2f
        /*0002*/ 	.short	(.L_1 - .L_0)
	.align		4
.L_0:
        /*0004*/ 	.word	index@(_Z3ZevPKfPfS0_iiiff)
        /*0008*/ 	.word	0x00000020


	//----- nvinfo : EIATTR_FRAME_SIZE
	.align		4
.L_1:
        /*000c*/ 	.byte	0x04, 0x11
        /*000e*/ 	.short	(.L_3 - .L_2)
	.align		4
.L_2:
        /*0010*/ 	.word	index@($__internal_2_$__cuda_sm3x_div_rn_noftz_f32_slowpath)
        /*0014*/ 	.word	0x00000000


	//----- nvinfo : EIATTR_FRAME_SIZE
	.align		4
.L_3:
        /*0018*/ 	.byte	0x04, 0x11
        /*001a*/ 	.short	(.L_5 - .L_4)
	.align		4
.L_4:
        /*001c*/ 	.word	index@(_Z3ZevPKfPfS0_iiiff)
        /*0020*/ 	.word	0x00000000


	//----- nvinfo : EIATTR_REGCOUNT
	.align		4
.L_5:
        /*0024*/ 	.byte	0x04, 0x2f
        /*0026*/ 	.short	(.L_7 - .L_6)
	.align		4
.L_6:
        /*0028*/ 	.word	index@(_Z3fevPKfS0_PfS0_iiiff)
        /*002c*/ 	.word	0x00000020


	//----- nvinfo : EIATTR_FRAME_SIZE
	.align		4
.L_7:
        /*0030*/ 	.byte	0x04, 0x11
        /*0032*/ 	.short	(.L_9 - .L_8)
	.align		4
.L_8:
        /*0034*/ 	.word	index@($__internal_1_$__cuda_sm3x_div_rn_noftz_f32_slowpath)
        /*0038*/ 	.word	0x00000000


	//----- nvinfo : EIATTR_FRAME_SIZE
	.align		4
.L_9:
        /*003c*/ 	.byte	0x04, 0x11
        /*003e*/ 	.short	(.L_11 - .L_10)
	.align		4
.L_10:
        /*0040*/ 	.word	index@($__internal_0_$__cuda_sm20_rcp_rn_f32_slowpath)
        /*0044*/ 	.word	0x00000000


	//----- nvinfo : EIATTR_FRAME_SIZE
	.align		4
.L_11:
        /*0048*/ 	.byte	0x04, 0x11
        /*004a*/ 	.short	(.L_13 - .L_12)
	.align		4
.L_12:
        /*004c*/ 	.word	index@(_Z3fevPKfS0_PfS0_iiiff)
        /*0050*/ 	.word	0x00000000


	//----- nvinfo : EIATTR_MIN_STACK_SIZE
	.align		4
.L_13:
        /*0054*/ 	.byte	0x04, 0x12
        /*0056*/ 	.short	(.L_15 - .L_14)
	.align		4
.L_14:
        /*0058*/ 	.word	index@(_Z3fevPKfS0_PfS0_iiiff)
        /*005c*/ 	.word	0x00000000


	//----- nvinfo : EIATTR_MIN_STACK_SIZE
	.align		4
.L_15:
        /*0060*/ 	.byte	0x04, 0x12
        /*0062*/ 	.short	(.L_17 - .L_16)
	.align		4
.L_16:
        /*0064*/ 	.word	index@(_Z3ZevPKfPfS0_iiiff)
        /*0068*/ 	.word	0x00000000
.L_17:


//--------------------- .nv.compat                --------------------------
	.section	.nv.compat,"",@"SHT_CUDA_COMPAT_INFO"
	.align	4
        /*0000*/ 	.byte	0x02, 0x09, 0x00, 0x00, 0x02, 0x02, 0x01, 0x00, 0x02, 0x05, 0x05, 0x00, 0x03, 0x07, 0x01, 0x01
        /*0010*/ 	.byte	0x02, 0x03, 0x00, 0x00, 0x02, 0x06, 0x01, 0x00, 0x04, 0x0b, 0x08, 0x00, 0x01, 0x00, 0x00, 0x00
        /*0020*/ 	.byte	0x00, 0x00, 0x00, 0x00


//--------------------- .nv.info._Z3fevPKfS0_PfS0_iiiff --------------------------
	.section	.nv.info._Z3fevPKfS0_PfS0_iiiff,"",@"SHT_CUDA_INFO"
	.sectionflags	@""
	.align	4


	//----- nvinfo : EIATTR_CUDA_API_VERSION
	.align		4
        /*0000*/ 	.byte	0x04, 0x37
        /*0002*/ 	.short	(.L_19 - .L_18)
.L_18:
        /*0004*/ 	.word	0x00000082


	//----- nvinfo : EIATTR_KPARAM_INFO
	.align		4
.L_19:
        /*0008*/ 	.byte	0x04, 0x17
        /*000a*/ 	.short	(.L_21 - .L_20)
.L_20:
        /*000c*/ 	.word	0x00000000
        /*0010*/ 	.short	0x0008
        /*0012*/ 	.short	0x0030
        /*0014*/ 	.byte	0x00, 0xf0, 0x11, 0x00


	//----- nvinfo : EIATTR_KPARAM_INFO
	.align		4
.L_21:
        /*0018*/ 	.byte	0x04, 0x17
        /*001a*/ 	.short	(.L_23 - .L_22)
.L_22:
        /*001c*/ 	.word	0x00000000
        /*0020*/ 	.short	0x0007
        /*0022*/ 	.short	0x002c
        /*0024*/ 	.byte	0x00, 0xf0, 0x11, 0x00


	//----- nvinfo : EIATTR_KPARAM_INFO
	.align		4
.L_23:
        /*0028*/ 	.byte	0x04, 0x17
        /*002a*/ 	.short	(.L_25 - .L_24)
.L_24:
        /*002c*/ 	.word	0x00000000
        /*0030*/ 	.short	0x0006
        /*0032*/ 	.short	0x0028
        /*0034*/ 	.byte	0x00, 0xf0, 0x11, 0x00


	//----- nvinfo : EIATTR_KPARAM_INFO
	.align		4
.L_25:
        /*0038*/ 	.byte	0x04, 0x17
        /*003a*/ 	.short	(.L_27 - .L_26)
.L_26:
        /*003c*/ 	.word	0x00000000
        /*0040*/ 	.short	0x0005
        /*0042*/ 	.short	0x0024
        /*0044*/ 	.byte	0x00, 0xf0, 0x11, 0x00


	//----- nvinfo : EIATTR_KPARAM_INFO
	.align		4
.L_27:
        /*0048*/ 	.byte	0x04, 0x17
        /*004a*/ 	.short	(.L_29 - .L_28)
.L_28:
        /*004c*/ 	.word	0x00000000
        /*0050*/ 	.short	0x0004
        /*0052*/ 	.short	0x0020
        /*0054*/ 	.byte	0x00, 0xf0, 0x11, 0x00


	//----- nvinfo : EIATTR_KPARAM_INFO
	.align		4
.L_29:
        /*0058*/ 	.byte	0x04, 0x17
        /*005a*/ 	.short	(.L_31 - .L_30)
.L_30:
        /*005c*/ 	.word	0x00000000
        /*0060*/ 	.short	0x0003
        /*0062*/ 	.short	0x0018
        /*0064*/ 	.byte	0x00, 0xf5, 0x21, 0x00


	//----- nvinfo : EIATTR_KPARAM_INFO
	.align		4
.L_31:
        /*0068*/ 	.byte	0x04, 0x17
        /*006a*/ 	.short	(.L_33 - .L_32)
.L_32:
        /*006c*/ 	.word	0x00000000
        /*0070*/ 	.short	0x0002
        /*0072*/ 	.short	0x0010
        /*0074*/ 	.byte	0x00, 0xf5, 0x21, 0x00


	//----- nvinfo : EIATTR_KPARAM_INFO
	.align		4
.L_33:
        /*0078*/ 	.byte	0x04, 0x17
        /*007a*/ 	.short	(.L_35 - .L_34)
.L_34:
        /*007c*/ 	.word	0x00000000
        /*0080*/ 	.short	0x0001
        /*0082*/ 	.short	0x0008
        /*0084*/ 	.byte	0x00, 0xf5, 0x21, 0x00


	//----- nvinfo : EIATTR_KPARAM_INFO
	.align		4
.L_35:
        /*0088*/ 	.byte	0x04, 0x17
        /*008a*/ 	.short	(.L_37 - .L_36)
.L_36:
        /*008c*/ 	.word	0x00000000
        /*0090*/ 	.short	0x0000
        /*0092*/ 	.short	0x0000
        /*0094*/ 	.byte	0x00, 0xf5, 0x21, 0x00


	//----- nvinfo : EIATTR_SPARSE_MMA_MASK
	.align		4
.L_37:
        /*0098*/ 	.byte	0x03, 0x50
        /*009a*/ 	.short	0x0000


	//----- nvinfo : EIATTR_MAXREG_COUNT
	.align		4
        /*009c*/ 	.byte	0x03, 0x1b
        /*009e*/ 	.short	0x00ff


	//----- nvinfo : EIATTR_MERCURY_ISA_VERSION
	.align		4
        /*00a0*/ 	.byte	0x03, 0x5f
        /*00a2*/ 	.short	0x0101


	//----- nvinfo : EIATTR_VRC_CTA_INIT_COUNT
	.align		4
        /*00a4*/ 	.byte	0x02, 0x4a
	.zero		1
	.zero		1


	//----- nvinfo : EIATTR_EXIT_INSTR_OFFSETS
	.align		4
        /*00a8*/ 	.byte	0x04, 0x1c
        /*00aa*/ 	.short	(.L_39 - .L_38)


	//   ....[0]....
.L_38:
        /*00ac*/ 	.word	0x00000120


	//   ....[1]....
        /*00b0*/ 	.word	0x00000150


	//   ....[2]....
        /*00b4*/ 	.word	0x00000180


	//   ....[3]....
        /*00b8*/ 	.word	0x00000f00


	//   ....[4]....
        /*00bc*/ 	.word	0x00002050


	//----- nvinfo : EIATTR_CRS_STACK_SIZE
	.align		4
.L_39:
        /*00c0*/ 	.byte	0x04, 0x1e
        /*00c2*/ 	.short	(.L_41 - .L_40)
.L_40:
        /*00c4*/ 	.word	0x00000000


	//----- nvinfo : EIATTR_CBANK_PARAM_SIZE
	.align		4
.L_41:
        /*00c8*/ 	.byte	0x03, 0x19
        /*00ca*/ 	.short	0x0034


	//----- nvinfo : EIATTR_PARAM_CBANK
	.align		4
        /*00cc*/ 	.byte	0x04, 0x0a
        /*00ce*/ 	.short	(.L_43 - .L_42)
	.align		4
.L_42:
        /*00d0*/ 	.word	index@(.nv.constant0._Z3fevPKfS0_PfS0_iiiff)
        /*00d4*/ 	.short	0x0380
        /*00d6*/ 	.short	0x0034


	//----- nvinfo : EIATTR_SW_WAR
	.align		4
.L_43:
        /*00d8*/ 	.byte	0x04, 0x36
        /*00da*/ 	.short	(.L_45 - .L_44)
.L_44:
        /*00dc*/ 	.word	0x00000008
.L_45:


//--------------------- .nv.info._Z3ZevPKfPfS0_iiiff --------------------------
	.section	.nv.info._Z3ZevPKfPfS0_iiiff,"",@"SHT_CUDA_INFO"
	.sectionflags	@""
	.align	4


	//----- nvinfo : EIATTR_CUDA_API_VERSION
	.align		4
        /*0000*/ 	.byte	0x04, 0x37
        /*0002*/ 	.short	(.L_47 - .L_46)
.L_46:
        /*0004*/ 	.word	0x00000082


	//----- nvinfo : EIATTR_KPARAM_INFO
	.align		4
.L_47:
        /*0008*/ 	.byte	0x04, 0x17
        /*000a*/ 	.short	(.L_49 - .L_48)
.L_48:
        /*000c*/ 	.word	0x00000000
        /*0010*/ 	.short	0x0007
        /*0012*/ 	.short	0x0028
        /*0014*/ 	.byte	0x00, 0xf0, 0x11, 0x00


	//----- nvinfo : EIATTR_KPARAM_INFO
	.align		4
.L_49:
        /*0018*/ 	.byte	0x04, 0x17
        /*001a*/ 	.short	(.L_51 - .L_50)
.L_50:
        /*001c*/ 	.word	0x00000000
        /*0020*/ 	.short	0x0006
        /*0022*/ 	.short	0x0024
        /*0024*/ 	.byte	0x00, 0xf0, 0x11, 0x00


	//----- nvinfo : EIATTR_KPARAM_INFO
	.align		4
.L_51:
        /*0028*/ 	.byte	0x04, 0x17
        /*002a*/ 	.short	(.L_53 - .L_52)
.L_52:
        /*002c*/ 	.word	0x00000000
        /*0030*/ 	.short	0x0005
        /*0032*/ 	.short	0x0020
        /*0034*/ 	.byte	0x00, 0xf0, 0x11, 0x00


	//----- nvinfo : EIATTR_KPARAM_INFO
	.align		4
.L_53:
        /*0038*/ 	.byte	0x04, 0x17
        /*003a*/ 	.short	(.L_55 - .L_54)
.L_54:
        /*003c*/ 	.word	0x00000000
        /*0040*/ 	.short	0x0004
        /*0042*/ 	.short	0x001c
        /*0044*/ 	.byte	0x00, 0xf0, 0x11, 0x00


	//----- nvinfo : EIATTR_KPARAM_INFO
	.align		4
.L_55:
        /*0048*/ 	.byte	0x04, 0x17
        /*004a*/ 	.short	(.L_57 - .L_56)
.L_56:
        /*004c*/ 	.word	0x00000000
        /*0050*/ 	.short	0x0003
        /*0052*/ 	.short	0x0018
        /*0054*/ 	.byte	0x00, 0xf0, 0x11, 0x00


	//----- nvinfo : EIATTR_KPARAM_INFO
	.align		4
.L_57:
        /*0058*/ 	.byte	0x04, 0x17
        /*005a*/ 	.short	(.L_59 - .L_58)
.L_58:
        /*005c*/ 	.word	0x00000000
        /*0060*/ 	.short	0x0002
        /*0062*/ 	.short	0x0010
        /*0064*/ 	.byte	0x00, 0xf5, 0x21, 0x00


	//----- nvinfo : EIATTR_KPARAM_INFO
	.align		4
.L_59:
        /*0068*/ 	.byte	0x04, 0x17
        /*006a*/ 	.short	(.L_61 - .L_60)
.L_60:
        /*006c*/ 	.word	0x00000000
        /*0070*/ 	.short	0x0001
        /*0072*/ 	.short	0x0008
        /*0074*/ 	.byte	0x00, 0xf5, 0x21, 0x00


	//----- nvinfo : EIATTR_KPARAM_INFO
	.align		4
.L_61:
        /*0078*/ 	.byte	0x04, 0x17
        /*007a*/ 	.short	(.L_63 - .L_62)
.L_62:
        /*007c*/ 	.word	0x00000000
        /*0080*/ 	.short	0x0000
        /*0082*/ 	.short	0x0000
        /*0084*/ 	.byte	0x00, 0xf5, 0x21, 0x00


	//----- nvinfo : EIATTR_SPARSE_MMA_MASK
	.align		4
.L_63:
        /*0088*/ 	.byte	0x03, 0x50
        /*008a*/ 	.short	0x0000


	//----- nvinfo : EIATTR_MAXREG_COUNT
	.align		4
        /*008c*/ 	.byte	0x03, 0x1b
        /*008e*/ 	.short	0x00ff


	//----- nvinfo : EIATTR_MERCURY_ISA_VERSION
	.align		4
        /*0090*/ 	.byte	0x03, 0x5f
        /*0092*/ 	.short	0x0101


	//----- nvinfo : EIATTR_VRC_CTA_INIT_COUNT
	.align		4
        /*0094*/ 	.byte	0x02, 0x4a
	.zero		1
	.zero		1


	//----- nvinfo : EIATTR_EXIT_INSTR_OFFSETS
	.align		4
        /*0098*/ 	.byte	0x04, 0x1c
        /*009a*/ 	.short	(.L_65 - .L_64)


	//   ....[0]....
.L_64:
        /*009c*/ 	.word	0x00000130


	//   ....[1]....
        /*00a0*/ 	.word	0x00000150


	//   ....[2]....
        /*00a4*/ 	.word	0x00000180


	//   ....[3]....
        /*00a8*/ 	.word	0x00000680


	//   ....[4]....
        /*00ac*/ 	.word	0x00001570


	//----- nvinfo : EIATTR_CRS_STACK_SIZE
	.align		4
.L_65:
        /*00b0*/ 	.byte	0x04, 0x1e
        /*00b2*/ 	.short	(.L_67 - .L_66)
.L_66:
        /*00b4*/ 	.word	0x00000000


	//----- nvinfo : EIATTR_CBANK_PARAM_SIZE
	.align		4
.L_67:
        /*00b8*/ 	.byte	0x03, 0x19
        /*00ba*/ 	.short	0x002c


	//----- nvinfo : EIATTR_PARAM_CBANK
	.align		4
        /*00bc*/ 	.byte	0x04, 0x0a
        /*00be*/ 	.short	(.L_69 - .L_68)
	.align		4
.L_68:
        /*00c0*/ 	.word	index@(.nv.constant0._Z3ZevPKfPfS0_iiiff)
        /*00c4*/ 	.short	0x0380
        /*00c6*/ 	.short	0x002c


	//----- nvinfo : EIATTR_SW_WAR
	.align		4
.L_69:
        /*00c8*/ 	.byte	0x04, 0x36
        /*00ca*/ 	.short	(.L_71 - .L_70)
.L_70:
        /*00cc*/ 	.word	0x00000008
.L_71:


//--------------------- .nv.callgraph             --------------------------
	.section	.nv.callgraph,"",@"SHT_CUDA_CALLGRAPH"
	.align	4
	.sectionentsize	8
	.align		4
        /*0000*/ 	.word	0x00000000
	.align		4
        /*0004*/ 	.word	0xffffffff
	.align		4
        /*0008*/ 	.word	0x00000000
	.align		4
        /*000c*/ 	.word	0xfffffffe
	.align		4
        /*0010*/ 	.word	0x00000000
	.align		4
        /*0014*/ 	.word	0xfffffffd
	.align		4
        /*0018*/ 	.word	0x00000000
	.align		4
        /*001c*/ 	.word	0xfffffffc


//--------------------- .text._Z3fevPKfS0_PfS0_iiiff --------------------------
	.section	.text._Z3fevPKfS0_PfS0_iiiff,"ax",@progbits
	.align	128
        .global         _Z3fevPKfS0_PfS0_iiiff
        .type           _Z3fevPKfS0_PfS0_iiiff,@function
        .size           _Z3fevPKfS0_PfS0_iiiff,(.L_x_86 - _Z3fevPKfS0_PfS0_iiiff)
        .other          _Z3fevPKfS0_PfS0_iiiff,@"STO_CUDA_ENTRY STV_DEFAULT"
_Z3fevPKfS0_PfS0_iiiff:
.text._Z3fevPKfS0_PfS0_iiiff:
[----:B------:R-:W-:Y:S01]  /*0000*/  LDC R1, c[0x0][0x37c] ;  /* 0x0000df00ff017b82 */ /* 0x000fe20000000800 */
[----:B------:R-:W0:Y:S01]  /*0010*/  S2R R5, SR_TID.Y ;  /* 0x0000000000057919 */ /* 0x000e220000002200 */
[----:B------:R-:W1:Y:S06]  /*0020*/  LDCU UR7, c[0x0][0x3a8] ;  /* 0x00007500ff0777ac */ /* 0x000e6c0008000800 */
[----:B------:R-:W2:Y:S01]  /*0030*/  LDC R3, c[0x0][0x360] ;  /* 0x0000d800ff037b82 */ /* 0x000ea20000000800 */
[----:B------:R-:W2:Y:S01]  /*0040*/  S2R R0, SR_TID.X ;  /* 0x0000000000007919 */ /* 0x000ea20000002100 */
[----:B------:R-:W3:Y:S06]  /*0050*/  LDCU.64 UR16, c[0x0][0x3a0] ;  /* 0x00007400ff1077ac */ /* 0x000eec0008000a00 */
[----:B------:R-:W0:Y:S08]  /*0060*/  S2UR UR6, SR_CTAID.Y ;  /* 0x00000000000679c3 */ /* 0x000e300000002600 */
[----:B------:R-:W0:Y:S01]  /*0070*/  LDC R6, c[0x0][0x364] ;  /* 0x0000d900ff067b82 */ /* 0x000e220000000800 */
[----:B-1----:R-:W-:-:S04]  /*0080*/  UIADD3 UR4, UPT, UPT, UR7, -0x1, URZ ;  /* 0xffffffff07047890 */ /* 0x002fc8000fffe0ff */
[----:B------:R-:W-:-:S03]  /*0090*/  ULEA.HI UR4, UR4, UR4, URZ, 0x1 ;  /* 0x0000000404047291 */ /* 0x000fc6000f8f08ff */
[----:B------:R-:W2:Y:S01]  /*00a0*/  S2UR UR5, SR_CTAID.X ;  /* 0x00000000000579c3 */ /* 0x000ea20000002500 */
[----:B------:R-:W-:-:S04]  /*00b0*/  USHF.R.S32.HI UR8, URZ, 0x1, UR4 ;  /* 0x00000001ff087899 */ /* 0x000fc80008011404 */
[----:B---3--:R-:W-:Y:S02]  /*00c0*/  UIADD3 UR12, UPT, UPT, -UR8, UR17, URZ ;  /* 0x00000011080c7290 */ /* 0x008fe4000fffe1ff */
[----:B------:R-:W-:Y:S01]  /*00d0*/  UIADD3 UR11, UPT, UPT, -UR8, UR16, URZ ;  /* 0x00000010080b7290 */ /* 0x000fe2000fffe1ff */
[----:B0-----:R-:W-:-:S05]  /*00e0*/  IMAD R6, R6, UR6, R5 ;  /* 0x0000000606067c24 */ /* 0x001fca000f8e0205 */
[----:B------:R-:W-:Y:S01]  /*00f0*/  ISETP.GE.AND P0, PT, R6, UR12, PT ;  /* 0x0000000c06007c0c */ /* 0x000fe2000bf06270 */
[----:B--2---:R-:W-:-:S05]  /*0100*/  IMAD R3, R3, UR5, R0 ;  /* 0x0000000503037c24 */ /* 0x004fca000f8e0200 */
[----:B------:R-:W-:-:S13]  /*0110*/  ISETP.GE.OR P0, PT, R3, UR11, P0 ;  /* 0x0000000b03007c0c */ /* 0x000fda0008706670 */
[----:B------:R-:W-:Y:S05]  /*0120*/  @P0 EXIT ;  /* 0x000000000000094d */ /* 0x000fea0003800000 */
[----:B------:R-:W-:-:S06]  /*0130*/  UISETP.GE.AND UP0, UPT, UR8, UR11, UPT ;  /* 0x0000000b0800728c */ /* 0x000fcc000bf06270 */
[----:B------:R-:W-:-:S13]  /*0140*/  PLOP3.LUT P0, PT, PT, PT, UP0, 0x80, 0x8 ;  /* 0x000000000008781c */ /* 0x000fda0003f0f008 */
[----:B------:R-:W-:Y:S05]  /*0150*/  @P0 EXIT ;  /* 0x000000000000094d */ /* 0x000fea0003800000 */
[----:B------:R-:W-:-:S06]  /*0160*/  UISETP.GE.AND UP0, UPT, UR8, UR12, UPT ;  /* 0x0000000c0800728c */ /* 0x000fcc000bf06270 */
[----:B------:R-:W-:-:S13]  /*0170*/  PLOP3.LUT P0, PT, PT, PT, UP0, 0x80, 0x8 ;  /* 0x000000000008781c */ /* 0x000fda0003f0f008 */
[----:B------:R-:W-:Y:S05]  /*0180*/  @P0 EXIT ;  /* 0x000000000000094d */ /* 0x000fea0003800000 */
[----:B------:R-:W0:Y:S01]  /*0190*/  LDC.64 R16, c[0x0][0x390] ;  /* 0x0000e400ff107b82 */ /* 0x000e220000000a00 */
[----:B------:R-:W-:Y:S01]  /*01a0*/  UISETP.GT.AND UP0, UPT, UR7, -0x1, UPT ;  /* 0xffffffff0700788c */ /* 0x000fe2000bf04270 */
[----:B------:R-:W-:Y:S01]  /*01b0*/  IADD3 R3, PT, PT, R3, UR8, RZ ;  /* 0x0000000803037c10 */ /* 0x000fe2000fffe0ff */
[----:B------:R-:W1:Y:S01]  /*01c0*/  LDCU.64 UR14, c[0x0][0x358] ;  /* 0x00006b00ff0e77ac */ /* 0x000e620008000a00 */
[----:B------:R-:W-:-:S04]  /*01d0*/  IADD3 R6, PT, PT, R6, UR8, RZ ;  /* 0x0000000806067c10 */ /* 0x000fc8000fffe0ff */
[----:B------:R-:W2:Y:S01]  /*01e0*/  LDC.64 R14, c[0x0][0x388] ;  /* 0x0000e200ff0e7b82 */ /* 0x000ea20000000a00 */
[----:B------:R-:W-:-:S07]  /*01f0*/  IMAD R5, R6, UR16, R3 ;  /* 0x0000001006057c24 */ /* 0x000fce000f8e0203 */
[----:B------:R-:W3:Y:S01]  /*0200*/  LDC R0, c[0x0][0x3b0] ;  /* 0x0000ec00ff007b82 */ /* 0x000ee20000000800 */
[----:B0-----:R-:W-:-:S04]  /*0210*/  IMAD.WIDE R16, R5, 0x4, R16 ;  /* 0x0000000405107825 */ /* 0x001fc800078e0210 */
[----:B--2---:R-:W-:Y:S01]  /*0220*/  IMAD.WIDE R14, R5, 0x4, R14 ;  /* 0x00000004050e7825 */ /* 0x004fe200078e020e */
[----:B-1----:R-:W-:Y:S06]  /*0230*/  BRA.U UP0, `(.L_x_0) ;  /* 0x0000000d00387547 */ /* 0x002fec000b800000 */
[----:B------:R-:W0:Y:S01]  /*0240*/  LDC R5, c[0x0][0x3b0] ;  /* 0x0000ec00ff057b82 */ /* 0x000e220000000800 */
[----:B------:R-:W-:-:S04]  /*0250*/  UIMAD UR4, UR8, -0x2, UR17 ;  /* 0xfffffffe080478a4 */ /* 0x000fc8000f8e0211 */
[----:B------:R-:W-:Y:S01]  /*0260*/  ULOP3.LUT UR10, UR4, 0x3, URZ, 0xc0, !UPT ;  /* 0x00000003040a7892 */ /* 0x000fe2000f8ec0ff */
[----:B0-----:R-:W0:Y:S08]  /*0270*/  MUFU.RCP R2, R5 ;  /* 0x0000000500027308 */ /* 0x001e300000001000 */
[----:B------:R-:W1:Y:S01]  /*0280*/  FCHK P0, -RZ, R5 ;  /* 0x00000005ff007302 */ /* 0x000e620000000100 */
[----:B0-----:R-:W-:-:S04]  /*0290*/  FFMA R3, R2, -R5, 1 ;  /* 0x3f80000002037423 */ /* 0x001fc80000000805 */
[----:B------:R-:W-:-:S04]  /*02a0*/  FFMA R3, R2, R3, R2 ;  /* 0x0000000302037223 */ /* 0x000fc80000000002 */
[----:B------:R-:W-:-:S04]  /*02b0*/  FFMA R2, -RZ, R3, RZ ;  /* 0x00000003ff027223 */ /* 0x000fc800000001ff */
[----:B------:R-:W-:-:S04]  /*02c0*/  FFMA R4, R2, -R5, -RZ ;  /* 0x8000000502047223 */ /* 0x000fc800000008ff */
[----:B------:R-:W-:Y:S01]  /*02d0*/  FFMA R2, R3, R4, R2 ;  /* 0x0000000403027223 */ /* 0x000fe20000000002 */
[----:B-1----:R-:W-:Y:S06]  /*02e0*/  @!P0 BRA `(.L_x_1) ;  /* 0x00000000000c8947 */ /* 0x002fec0003800000 */
[----:B------:R-:W-:Y:S01]  /*02f0*/  HFMA2 R19, -RZ, RZ, -0.0 , 0 ;  /* 0x80000000ff137431 */ /* 0x000fe200000001ff */
[----:B------:R-:W-:-:S07]  /*0300*/  MOV R4, 0x320 ;  /* 0x0000032000047802 */ /* 0x000fce0000000f00 */
[----:B---3--:R-:W-:Y:S05]  /*0310*/  CALL.REL.NOINC `($__internal_1_$__cuda_sm3x_div_rn_noftz_f32_slowpath) ;  /* 0x0000002000247944 */ /* 0x008fea0003c00000 */
.L_x_1:
[----:B------:R-:W0:Y:S01]  /*0320*/  LDCU UR5, c[0x0][0x3a8] ;  /* 0x00007500ff0577ac */ /* 0x000e220008000800 */
[----:B------:R-:W-:Y:S01]  /*0330*/  HFMA2 R5, -RZ, RZ, 3.7421875, 0 ;  /* 0x437c0000ff057431 */ /* 0x000fe200000001ff */
[----:B------:R-:W-:Y:S01]  /*0340*/  MOV R3, 0x3bbb989d ;  /* 0x3bbb989d00037802 */ /* 0x000fe20000000f00 */
[----:B------:R-:W1:Y:S01]  /*0350*/  LDCU UR6, c[0x0][0x3a4] ;  /* 0x00007480ff0677ac */ /* 0x000e620008000800 */
[----:B------:R-:W-:-:S03]  /*0360*/  MOV R7, UR8 ;  /* 0x0000000800077c02 */ /* 0x000fc60008000f00 */
[----:B---3--:R-:W-:Y:S01]  /*0370*/  FFMA.SAT R0, R2, R3, 0.5 ;  /* 0x3f00000002007423 */ /* 0x008fe20000002003 */
[----:B------:R-:W-:-:S03]  /*0380*/  ULOP3.LUT UR4, UR4, 0xfffffffc, URZ, 0xc0, !UPT ;  /* 0xfffffffc04047892 */ /* 0x000fc6000f8ec0ff */
[----:B------:R-:W-:Y:S01]  /*0390*/  FFMA.RM R0, R0, R5, 12582913 ;  /* 0x4b40000100007423 */ /* 0x000fe20000004005 */
[----:B------:R-:W-:-:S03]  /*03a0*/  UIADD3 UR7, UPT, UPT, -UR4, URZ, URZ ;  /* 0x000000ff04077290 */ /* 0x000fc6000fffe1ff */
[C---:B------:R-:W-:Y:S01]  /*03b0*/  FADD R3, R0.reuse, -12583039 ;  /* 0xcb40007f00037421 */ /* 0x040fe20000000000 */
[----:B------:R-:W-:Y:S01]  /*03c0*/  IMAD.SHL.U32 R6, R0, 0x800000, RZ ;  /* 0x0080000000067824 */ /* 0x000fe200078e00ff */
[----:B0-----:R-:W-:Y:S02]  /*03d0*/  UIADD3 UR5, UPT, UPT, UR5, -0x1, URZ ;  /* 0xffffffff05057890 */ /* 0x001fe4000fffe0ff */
[C---:B------:R-:W-:Y:S02]  /*03e0*/  FFMA R3, R2.reuse, 1.4426950216293334961, -R3 ;  /* 0x3fb8aa3b02037823 */ /* 0x040fe40000000803 */
[----:B------:R-:W-:Y:S02]  /*03f0*/  ULEA.HI UR5, UR5, UR5, URZ, 0x1 ;  /* 0x0000000505057291 */ /* 0x000fe4000f8f08ff */
[----:B------:R-:W-:Y:S02]  /*0400*/  FFMA R8, R2, 1.925963033500011079e-08, R3 ;  /* 0x32a5706002087823 */ /* 0x000fe40000000003 */
[----:B------:R-:W-:-:S04]  /*0410*/  USHF.R.S32.HI UR9, URZ, 0x1, UR5 ;  /* 0x00000001ff097899 */ /* 0x000fc80008011405 */
[----:B-1----:R-:W-:-:S12]  /*0420*/  ULEA UR6, UR9, -UR6, 0x1 ;  /* 0x8000000609067291 */ /* 0x002fd8000f8e08ff */
.L_x_27:
[----:B------:R-:W-:Y:S01]  /*0430*/  UISETP.GT.U32.AND UP0, UPT, UR6, -0x4, UPT ;  /* 0xfffffffc0600788c */ /* 0x000fe2000bf04070 */
[----:B------:R-:W-:-:S08]  /*0440*/  UMOV UR4, UR9 ;  /* 0x0000000900047c82 */ /* 0x000fd00008000000 */
[----:B012---:R-:W-:Y:S05]  /*0450*/  BRA.U UP0, `(.L_x_2) ;  /* 0x0000000500687547 */ /* 0x007fea000b800000 */
[----:B------:R0:W5:Y:S01]  /*0460*/  LDG.E R9, desc[UR14][R16.64] ;  /* 0x0000000e10097981 */ /* 0x000162000c1e1900 */
[----:B------:R-:W1:Y:S01]  /*0470*/  LDC R0, c[0x0][0x3a0] ;  /* 0x0000e800ff007b82 */ /* 0x000e620000000800 */
[----:B------:R-:W2:Y:S01]  /*0480*/  MUFU.EX2 R3, R8 ;  /* 0x0000000800037308 */ /* 0x000ea20000000800 */
[----:B------:R-:W-:Y:S01]  /*0490*/  UMOV UR5, UR7 ;  /* 0x0000000700057c82 */ /* 0x000fe20008000000 */
[----:B------:R-:W-:-:S05]  /*04a0*/  UMOV UR4, UR9 ;  /* 0x0000000900047c82 */ /* 0x000fca0008000000 */
[----:B------:R-:W3:Y:S08]  /*04b0*/  LDC R5, c[0x0][0x3a0] ;  /* 0x0000e800ff057b82 */ /* 0x000ef00000000800 */
[----:B------:R-:W4:Y:S01]  /*04c0*/  LDC.64 R10, c[0x0][0x380] ;  /* 0x0000e000ff0a7b82 */ /* 0x000f220000000a00 */
[----:B--2---:R-:W-:Y:S01]  /*04d0*/  FMUL R3, R6, R3 ;  /* 0x0000000306037220 */ /* 0x004fe20000400000 */
[----:B01----:R-:W-:-:S07]  /*04e0*/  IMAD R0, R0, UR9, R7 ;  /* 0x0000000900007c24 */ /* 0x003fce000f8e0207 */
.L_x_15:
[----:B------:R-:W2:Y:S01]  /*04f0*/  LDG.E R2, desc[UR14][R14.64] ;  /* 0x0000000e0e027981 */ /* 0x000ea2000c1e1900 */
[----:B------:R-:W-:Y:S01]  /*0500*/  BSSY.RECONVERGENT B0, `(.L_x_3) ;  /* 0x000000c000007945 */ /* 0x000fe20003800200 */
[----:B--2---:R-:W-:-:S04]  /*0510*/  IADD3 R4, PT, PT, R2, 0x1800000, RZ ;  /* 0x0180000002047810 */ /* 0x004fc80007ffe0ff */
[----:B------:R-:W-:-:S04]  /*0520*/  LOP3.LUT R4, R4, 0x7f800000, RZ, 0xc0, !PT ;  /* 0x7f80000004047812 */ /* 0x000fc800078ec0ff */
[----:B------:R-:W-:-:S13]  /*0530*/  ISETP.GT.U32.AND P0, PT, R4, 0x1ffffff, PT ;  /* 0x01ffffff0400780c */ /* 0x000fda0003f04070 */
[----:B0-----:R-:W-:Y:S05]  /*0540*/  @P0 BRA `(.L_x_4) ;  /* 0x00000000000c0947 */ /* 0x001fea0003800000 */
[----:B------:R-:W-:-:S07]  /*0550*/  MOV R4, 0x570 ;  /* 0x0000057000047802 */ /* 0x000fce0000000f00 */
[----:B---345:R-:W-:Y:S05]  /*0560*/  CALL.REL.NOINC `($__internal_0_$__cuda_sm20_rcp_rn_f32_slowpath) ;  /* 0x0000001800bc7944 */ /* 0x038fea0003c00000 */
[----:B------:R-:W-:Y:S05]  /*0570*/  BRA `(.L_x_5) ;  /* 0x0000000000107947 */ /* 0x000fea0003800000 */
.L_x_4:
[----:B------:R-:W0:Y:S02]  /*0580*/  MUFU.RCP R13, R2 ;  /* 0x00000002000d7308 */ /* 0x000e240000001000 */
[----:B0-----:R-:W-:-:S04]  /*0590*/  FFMA R4, R2, R13, -1 ;  /* 0xbf80000002047423 */ /* 0x001fc8000000000d */
[----:B------:R-:W-:-:S04]  /*05a0*/  FADD.FTZ R4, -R4, -RZ ;  /* 0x800000ff04047221 */ /* 0x000fc80000010100 */
[----:B------:R-:W-:-:S07]  /*05b0*/  FFMA R20, R13, R4, R13 ;  /* 0x000000040d147223 */ /* 0x000fce000000000d */
.L_x_5:
[----:B------:R-:W-:Y:S05]  /*05c0*/  BSYNC.RECONVERGENT B0 ;  /* 0x0000000000007941 */ /* 0x000fea0003800200 */
.L_x_3:
[----:B----4-:R-:W-:-:S05]  /*05d0*/  IMAD.WIDE R12, R0, 0x4, R10 ;  /* 0x00000004000c7825 */ /* 0x010fca00078e020a */
[----:B------:R-:W2:Y:S01]  /*05e0*/  LDG.E R2, desc[UR14][R12.64] ;  /* 0x0000000e0c027981 */ /* 0x000ea2000c1e1900 */
[----:B------:R-:W-:-:S04]  /*05f0*/  FMUL R20, R3, R20 ;  /* 0x0000001403147220 */ /* 0x000fc80000400000 */
[----:B--2--5:R-:W-:-:S05]  /*0600*/  FFMA R9, R20, R2, R9 ;  /* 0x0000000214097223 */ /* 0x024fca0000000009 */
[----:B------:R0:W-:Y:S04]  /*0610*/  STG.E desc[UR14][R16.64], R9 ;  /* 0x0000000910007986 */ /* 0x0001e8000c10190e */
[----:B------:R-:W2:Y:S01]  /*0620*/  LDG.E R2, desc[UR14][R14.64] ;  /* 0x0000000e0e027981 */ /* 0x000ea2000c1e1900 */
[----:B------:R-:W-:Y:S01]  /*0630*/  BSSY.RECONVERGENT B0, `(.L_x_6) ;  /* 0x000000c000007945 */ /* 0x000fe20003800200 */
[----:B--2---:R-:W-:-:S04]  /*0640*/  IADD3 R4, PT, PT, R2, 0x1800000, RZ ;  /* 0x0180000002047810 */ /* 0x004fc80007ffe0ff */
[----:B------:R-:W-:-:S04]  /*0650*/  LOP3.LUT R4, R4, 0x7f800000, RZ, 0xc0, !PT ;  /* 0x7f80000004047812 */ /* 0x000fc800078ec0ff */
[----:B------:R-:W-:-:S13]  /*0660*/  ISETP.GT.U32.AND P0, PT, R4, 0x1ffffff, PT ;  /* 0x01ffffff0400780c */ /* 0x000fda0003f04070 */
[----:B0-----:R-:W-:Y:S05]  /*0670*/  @P0 BRA `(.L_x_7) ;  /* 0x00000000000c0947 */ /* 0x001fea0003800000 */
[----:B------:R-:W-:-:S07]  /*0680*/  MOV R4, 0x6a0 ;  /* 0x000006a000047802 */ /* 0x000fce0000000f00 */
[----:B---3--:R-:W-:Y:S05]  /*0690*/  CALL.REL.NOINC `($__internal_0_$__cuda_sm20_rcp_rn_f32_slowpath) ;  /* 0x0000001800707944 */ /* 0x008fea0003c00000 */
[----:B------:R-:W-:Y:S05]  /*06a0*/  BRA `(.L_x_8) ;  /* 0x0000000000107947 */ /* 0x000fea0003800000 */
.L_x_7:
[----:B------:R-:W0:Y:S02]  /*06b0*/  MUFU.RCP R19, R2 ;  /* 0x0000000200137308 */ /* 0x000e240000001000 */
[----:B0-----:R-:W-:-:S04]  /*06c0*/  FFMA R4, R2, R19, -1 ;  /* 0xbf80000002047423 */ /* 0x001fc80000000013 */
[----:B------:R-:W-:-:S04]  /*06d0*/  FADD.FTZ R4, -R4, -RZ ;  /* 0x800000ff04047221 */ /* 0x000fc80000010100 */
[----:B------:R-:W-:-:S07]  /*06e0*/  FFMA R20, R19, R4, R19 ;  /* 0x0000000413147223 */ /* 0x000fce0000000013 */
.L_x_8:
[----:B------:R-:W-:Y:S05]  /*06f0*/  BSYNC.RECONVERGENT B0 ;  /* 0x0000000000007941 */ /* 0x000fea0003800200 */
.L_x_6:
[----:B---3--:R-:W-:-:S05]  /*0700*/  IMAD.WIDE R12, R5, 0x4, R12 ;  /* 0x00000004050c7825 */ /* 0x008fca00078e020c */
[----:B------:R-:W2:Y:S01]  /*0710*/  LDG.E R2, desc[UR14][R12.64] ;  /* 0x0000000e0c027981 */ /* 0x000ea2000c1e1900 */
[----:B------:R-:W-:-:S04]  /*0720*/  FMUL R20, R3, R20 ;  /* 0x0000001403147220 */ /* 0x000fc80000400000 */
[----:B--2---:R-:W-:-:S05]  /*0730*/  FFMA R9, R20, R2, R9 ;  /* 0x0000000214097223 */ /* 0x004fca0000000009 */
        /* <DEDUP_REMOVED lines=8> */
[----:B------:R-:W-:Y:S05]  /*07c0*/  CALL.REL.NOINC `($__internal_0_$__cuda_sm20_rcp_rn_f32_slowpath) ;  /* 0x0000001800247944 */ /* 0x000fea0003c00000 */
[----:B------:R-:W-:Y:S05]  /*07d0*/  BRA `(.L_x_11) ;  /* 0x0000000000107947 */ /* 0x000fea0003800000 */
.L_x_10:
[----:B------:R-:W0:Y:S02]  /*07e0*/  MUFU.RCP R19, R2 ;  /* 0x0000000200137308 */ /* 0x000e240000001000 */
[----:B0-----:R-:W-:-:S04]  /*07f0*/  FFMA R4, R2, R19, -1 ;  /* 0xbf80000002047423 */ /* 0x001fc80000000013 */
[----:B------:R-:W-:-:S04]  /*0800*/  FADD.FTZ R4, -R4, -RZ ;  /* 0x800000ff04047221 */ /* 0x000fc80000010100 */
[----:B------:R-:W-:-:S07]  /*0810*/  FFMA R20, R19, R4, R19 ;  /* 0x0000000413147223 */ /* 0x000fce0000000013 */
.L_x_11:
[----:B------:R-:W-:Y:S05]  /*0820*/  BSYNC.RECONVERGENT B0 ;  /* 0x0000000000007941 */ /* 0x000fea0003800200 */
.L_x_9:
[----:B------:R-:W-:-:S05]  /*0830*/  IMAD.WIDE R12, R5, 0x4, R12 ;  /* 0x00000004050c7825 */ /* 0x000fca00078e020c */
        /* <DEDUP_REMOVED lines=13> */
.L_x_13:
[----:B------:R-:W0:Y:S02]  /*0910*/  MUFU.RCP R19, R2 ;  /* 0x0000000200137308 */ /* 0x000e240000001000 */
[----:B0-----:R-:W-:-:S04]  /*0920*/  FFMA R4, R2, R19, -1 ;  /* 0xbf80000002047423 */ /* 0x001fc80000000013 */
[----:B------:R-:W-:-:S04]  /*0930*/  FADD.FTZ R4, -R4, -RZ ;  /* 0x800000ff04047221 */ /* 0x000fc80000010100 */
[----:B------:R-:W-:-:S07]  /*0940*/  FFMA R20, R19, R4, R19 ;  /* 0x0000000413147223 */ /* 0x000fce0000000013 */
.L_x_14:
[----:B------:R-:W-:Y:S05]  /*0950*/  BSYNC.RECONVERGENT B0 ;  /* 0x0000000000007941 */ /* 0x000fea0003800200 */
.L_x_12:
[----:B------:R-:W-:-:S06]  /*0960*/  IMAD.WIDE R12, R5, 0x4, R12 ;  /* 0x00000004050c7825 */ /* 0x000fcc00078e020c */
[----:B------:R-:W2:Y:S01]  /*0970*/  LDG.E R12, desc[UR14][R12.64] ;  /* 0x0000000e0c0c7981 */ /* 0x000ea2000c1e1900 */
[----:B------:R-:W-:Y:S01]  /*0980*/  FMUL R20, R3, R20 ;  /* 0x0000001403147220 */ /* 0x000fe20000400000 */
[----:B------:R-:W-:Y:S01]  /*0990*/  UIADD3 UR5, UPT, UPT, UR5, 0x4, URZ ;  /* 0x0000000405057890 */ /* 0x000fe2000fffe0ff */
[----:B------:R-:W-:Y:S01]  /*09a0*/  LEA R0, R5, R0, 0x2 ;  /* 0x0000000005007211 */ /* 0x000fe200078e10ff */
[----:B------:R-:W-:Y:S02]  /*09b0*/  UIADD3 UR4, UPT, UPT, UR4, 0x4, URZ ;  /* 0x0000000404047890 */ /* 0x000fe4000fffe0ff */
[----:B------:R-:W-:Y:S01]  /*09c0*/  UISETP.NE.AND UP0, UPT, UR5, URZ, UPT ;  /* 0x000000ff0500728c */ /* 0x000fe2000bf05270 */
[----:B--2---:R-:W-:-:S05]  /*09d0*/  FFMA R9, R20, R12, R9 ;  /* 0x0000000c14097223 */ /* 0x004fca0000000009 */
[----:B------:R0:W-:Y:S03]  /*09e0*/  STG.E desc[UR14][R16.64], R9 ;  /* 0x0000000910007986 */ /* 0x0001e6000c10190e */
[----:B------:R-:W-:Y:S05]  /*09f0*/  BRA.U UP0, `(.L_x_15) ;  /* 0xfffffff900bc7547 */ /* 0x000fea000b83ffff */
.L_x_2:
[----:B------:R-:W-:-:S09]  /*0a00*/  UISETP.NE.AND UP0, UPT, UR10, URZ, UPT ;  /* 0x000000ff0a00728c */ /* 0x000fd2000bf05270 */
[----:B------:R-:W-:Y:S05]  /*0a10*/  BRA.U !UP0, `(.L_x_16) ;  /* 0x0000000508307547 */ /* 0x000fea000b800000 */
[----:B------:R-:W-:-:S09]  /*0a20*/  UISETP.NE.AND UP0, UPT, UR10, 0x1, UPT ;  /* 0x000000010a00788c */ /* 0x000fd2000bf05270 */
[----:B------:R-:W-:Y:S05]  /*0a30*/  BRA.U !UP0, `(.L_x_17) ;  /* 0x0000000108b87547 */ /* 0x000fea000b800000 */
[----:B------:R-:W2:Y:S04]  /*0a40*/  LDG.E R2, desc[UR14][R14.64] ;  /* 0x0000000e0e027981 */ /* 0x000ea8000c1e1900 */
[----:B------:R1:W5:Y:S01]  /*0a50*/  LDG.E R3, desc[UR14][R16.64] ;  /* 0x0000000e10037981 */ /* 0x000362000c1e1900 */
[----:B------:R-:W-:Y:S01]  /*0a60*/  BSSY.RECONVERGENT B0, `(.L_x_18) ;  /* 0x000000c000007945 */ /* 0x000fe20003800200 */
[----:B--2---:R-:W-:-:S04]  /*0a70*/  IADD3 R0, PT, PT, R2, 0x1800000, RZ ;  /* 0x0180000002007810 */ /* 0x004fc80007ffe0ff */
[----:B------:R-:W-:-:S04]  /*0a80*/  LOP3.LUT R0, R0, 0x7f800000, RZ, 0xc0, !PT ;  /* 0x7f80000000007812 */ /* 0x000fc800078ec0ff */
[----:B------:R-:W-:-:S13]  /*0a90*/  ISETP.GT.U32.AND P0, PT, R0, 0x1ffffff, PT ;  /* 0x01ffffff0000780c */ /* 0x000fda0003f04070 */
[----:B-1----:R-:W-:Y:S05]  /*0aa0*/  @P0 BRA `(.L_x_19) ;  /* 0x00000000000c0947 */ /* 0x002fea0003800000 */
[----:B------:R-:W-:-:S07]  /*0ab0*/  MOV R4, 0xad0 ;  /* 0x00000ad000047802 */ /* 0x000fce0000000f00 */
[----:B0----5:R-:W-:Y:S05]  /*0ac0*/  CALL.REL.NOINC `($__internal_0_$__cuda_sm20_rcp_rn_f32_slowpath) ;  /* 0x0000001400647944 */ /* 0x021fea0003c00000 */
[----:B------:R-:W-:Y:S05]  /*0ad0*/  BRA `(.L_x_20) ;  /* 0x0000000000107947 */ /* 0x000fea0003800000 */
.L_x_19:
[----:B------:R-:W1:Y:S02]  /*0ae0*/  MUFU.RCP R5, R2 ;  /* 0x0000000200057308 */ /* 0x000e640000001000 */
[----:B-1----:R-:W-:-:S04]  /*0af0*/  FFMA R0, R2, R5, -1 ;  /* 0xbf80000002007423 */ /* 0x002fc80000000005 */
[----:B------:R-:W-:-:S04]  /*0b00*/  FADD.FTZ R0, -R0, -RZ ;  /* 0x800000ff00007221 */ /* 0x000fc80000010100 */
[----:B------:R-:W-:-:S07]  /*0b10*/  FFMA R20, R5, R0, R5 ;  /* 0x0000000005147223 */ /* 0x000fce0000000005 */
.L_x_20:
[----:B------:R-:W-:Y:S05]  /*0b20*/  BSYNC.RECONVERGENT B0 ;  /* 0x0000000000007941 */ /* 0x000fea0003800200 */
.L_x_18:
[----:B------:R-:W1:Y:S08]  /*0b30*/  LDC R0, c[0x0][0x3a0] ;  /* 0x0000e800ff007b82 */ /* 0x000e700000000800 */
[----:B------:R-:W2:Y:S01]  /*0b40*/  LDC.64 R10, c[0x0][0x380] ;  /* 0x0000e000ff0a7b82 */ /* 0x000ea20000000a00 */
[----:B-1----:R-:W-:-:S04]  /*0b50*/  IMAD R5, R0, UR4, R7 ;  /* 0x0000000400057c24 */ /* 0x002fc8000f8e0207 */
[----:B--2---:R-:W-:-:S05]  /*0b60*/  IMAD.WIDE R10, R5, 0x4, R10 ;  /* 0x00000004050a7825 */ /* 0x004fca00078e020a */
[----:B------:R-:W2:Y:S01]  /*0b70*/  LDG.E R2, desc[UR14][R10.64] ;  /* 0x0000000e0a027981 */ /* 0x000ea2000c1e1900 */
[----:B------:R-:W1:Y:S02]  /*0b80*/  MUFU.EX2 R5, R8 ;  /* 0x0000000800057308 */ /* 0x000e640000000800 */
[----:B-1----:R-:W-:-:S04]  /*0b90*/  FMUL R0, R6, R5 ;  /* 0x0000000506007220 */ /* 0x002fc80000400000 */
[----:B------:R-:W-:-:S04]  /*0ba0*/  FMUL R20, R0, R20 ;  /* 0x0000001400147220 */ /* 0x000fc80000400000 */
[----:B--2--5:R-:W-:-:S05]  /*0bb0*/  FFMA R3, R20, R2, R3 ;  /* 0x0000000214037223 */ /* 0x024fca0000000003 */
[----:B------:R1:W-:Y:S04]  /*0bc0*/  STG.E desc[UR14][R16.64], R3 ;  /* 0x0000000310007986 */ /* 0x0003e8000c10190e */
[----:B------:R-:W2:Y:S01]  /*0bd0*/  LDG.E R2, desc[UR14][R14.64] ;  /* 0x0000000e0e027981 */ /* 0x000ea2000c1e1900 */
[----:B------:R-:W-:Y:S01]  /*0be0*/  BSSY.RECONVERGENT B0, `(.L_x_21) ;  /* 0x000000c000007945 */ /* 0x000fe20003800200 */
[----:B--2---:R-:W-:-:S05]  /*0bf0*/  VIADD R4, R2, 0x1800000 ;  /* 0x0180000002047836 */ /* 0x004fca0000000000 */
[----:B------:R-:W-:-:S04]  /*0c00*/  LOP3.LUT R4, R4, 0x7f800000, RZ, 0xc0, !PT ;  /* 0x7f80000004047812 */ /* 0x000fc800078ec0ff */
[----:B------:R-:W-:-:S13]  /*0c10*/  ISETP.GT.U32.AND P0, PT, R4, 0x1ffffff, PT ;  /* 0x01ffffff0400780c */ /* 0x000fda0003f04070 */
[----:B-1----:R-:W-:Y:S05]  /*0c20*/  @P0 BRA `(.L_x_22) ;  /* 0x00000000000c0947 */ /* 0x002fea0003800000 */
[----:B------:R-:W-:-:S07]  /*0c30*/  MOV R4, 0xc50 ;  /* 0x00000c5000047802 */ /* 0x000fce0000000f00 */
[----:B0-----:R-:W-:Y:S05]  /*0c40*/  CALL.REL.NOINC `($__internal_0_$__cuda_sm20_rcp_rn_f32_slowpath) ;  /* 0x0000001400047944 */ /* 0x001fea0003c00000 */
[----:B------:R-:W-:Y:S05]  /*0c50*/  BRA `(.L_x_23) ;  /* 0x0000000000107947 */ /* 0x000fea0003800000 */
.L_x_22:
[----:B------:R-:W1:Y:S02]  /*0c60*/  MUFU.RCP R5, R2 ;  /* 0x0000000200057308 */ /* 0x000e640000001000 */
[----:B-1----:R-:W-:-:S04]  /*0c70*/  FFMA R4, R2, R5, -1 ;  /* 0xbf80000002047423 */ /* 0x002fc80000000005 */
[----:B------:R-:W-:-:S04]  /*0c80*/  FADD.FTZ R4, -R4, -RZ ;  /* 0x800000ff04047221 */ /* 0x000fc80000010100 */
[----:B------:R-:W-:-:S07]  /*0c90*/  FFMA R20, R5, R4, R5 ;  /* 0x0000000405147223 */ /* 0x000fce0000000005 */
.L_x_23:
[----:B------:R-:W-:Y:S05]  /*0ca0*/  BSYNC.RECONVERGENT B0 ;  /* 0x0000000000007941 */ /* 0x000fea0003800200 */
.L_x_21:
[----:B------:R-:W1:Y:S02]  /*0cb0*/  LDC R5, c[0x0][0x3a0] ;  /* 0x0000e800ff057b82 */ /* 0x000e640000000800 */
[----:B-1----:R-:W-:-:S06]  /*0cc0*/  IMAD.WIDE R10, R5, 0x4, R10 ;  /* 0x00000004050a7825 */ /* 0x002fcc00078e020a */
[----:B------:R-:W2:Y:S01]  /*0cd0*/  LDG.E R10, desc[UR14][R10.64] ;  /* 0x0000000e0a0a7981 */ /* 0x000ea2000c1e1900 */
[----:B------:R-:W-:Y:S01]  /*0ce0*/  FMUL R20, R0, R20 ;  /* 0x0000001400147220 */ /* 0x000fe20000400000 */
[----:B------:R-:W-:-:S03]  /*0cf0*/  UIADD3 UR4, UPT, UPT, UR4, 0x2, URZ ;  /* 0x0000000204047890 */ /* 0x000fc6000fffe0ff */
[----:B--2---:R-:W-:-:S05]  /*0d00*/  FFMA R3, R20, R10, R3 ;  /* 0x0000000a14037223 */ /* 0x004fca0000000003 */
[----:B------:R1:W-:Y:S04]  /*0d10*/  STG.E desc[UR14][R16.64], R3 ;  /* 0x0000000310007986 */ /* 0x0003e8000c10190e */
.L_x_17:
[----:B------:R-:W2:Y:S02]  /*0d20*/  LDCU UR5, c[0x0][0x3a4] ;  /* 0x00007480ff0577ac */ /* 0x000ea40008000800 */
[----:B--2---:R-:W-:-:S09]  /*0d30*/  ULOP3.LUT UP0, URZ, UR5, 0x1, URZ, 0xc0, !UPT ;  /* 0x0000000105ff7892 */ /* 0x004fd2000f80c0ff */
[----:B------:R-:W-:Y:S05]  /*0d40*/  BRA.U !UP0, `(.L_x_16) ;  /* 0x0000000108647547 */ /* 0x000fea000b800000 */
[----:B------:R-:W1:Y:S04]  /*0d50*/  LDG.E R2, desc[UR14][R14.64] ;  /* 0x0000000e0e027981 */ /* 0x000e68000c1e1900 */
[----:B------:R2:W5:Y:S01]  /*0d60*/  LDG.E R0, desc[UR14][R16.64] ;  /* 0x0000000e10007981 */ /* 0x000562000c1e1900 */
[----:B------:R-:W-:Y:S01]  /*0d70*/  BSSY.RECONVERGENT B0, `(.L_x_24) ;  /* 0x000000c000007945 */ /* 0x000fe20003800200 */
[----:B-1----:R-:W-:-:S04]  /*0d80*/  IADD3 R3, PT, PT, R2, 0x1800000, RZ ;  /* 0x0180000002037810 */ /* 0x002fc80007ffe0ff */
[----:B------:R-:W-:-:S04]  /*0d90*/  LOP3.LUT R3, R3, 0x7f800000, RZ, 0xc0, !PT ;  /* 0x7f80000003037812 */ /* 0x000fc800078ec0ff */
[----:B------:R-:W-:-:S13]  /*0da0*/  ISETP.GT.U32.AND P0, PT, R3, 0x1ffffff, PT ;  /* 0x01ffffff0300780c */ /* 0x000fda0003f04070 */
[----:B--2---:R-:W-:Y:S05]  /*0db0*/  @P0 BRA `(.L_x_25) ;  /* 0x00000000000c0947 */ /* 0x004fea0003800000 */
[----:B------:R-:W-:-:S07]  /*0dc0*/  MOV R4, 0xde0 ;  /* 0x00000de000047802 */ /* 0x000fce0000000f00 */
[----:B0----5:R-:W-:Y:S05]  /*0dd0*/  CALL.REL.NOINC `($__internal_0_$__cuda_sm20_rcp_rn_f32_slowpath) ;  /* 0x0000001000a07944 */ /* 0x021fea0003c00000 */
[----:B------:R-:W-:Y:S05]  /*0de0*/  BRA `(.L_x_26) ;  /* 0x0000000000107947 */ /* 0x000fea0003800000 */
.L_x_25:
[----:B------:R-:W1:Y:S02]  /*0df0*/  MUFU.RCP R3, R2 ;  /* 0x0000000200037308 */ /* 0x000e640000001000 */
[----:B-1----:R-:W-:-:S04]  /*0e00*/  FFMA R4, R2, R3, -1 ;  /* 0xbf80000002047423 */ /* 0x002fc80000000003 */
[----:B------:R-:W-:-:S04]  /*0e10*/  FADD.FTZ R4, -R4, -RZ ;  /* 0x800000ff04047221 */ /* 0x000fc80000010100 */
[----:B------:R-:W-:-:S07]  /*0e20*/  FFMA R20, R3, R4, R3 ;  /* 0x0000000403147223 */ /* 0x000fce0000000003 */
.L_x_26:
[----:B------:R-:W-:Y:S05]  /*0e30*/  BSYNC.RECONVERGENT B0 ;  /* 0x0000000000007941 */ /* 0x000fea0003800200 */
.L_x_24:
[----:B------:R-:W1:Y:S08]  /*0e40*/  LDC R4, c[0x0][0x3a0] ;  /* 0x0000e800ff047b82 */ /* 0x000e700000000800 */
[----:B------:R-:W2:Y:S01]  /*0e50*/  LDC.64 R2, c[0x0][0x380] ;  /* 0x0000e000ff027b82 */ /* 0x000ea20000000a00 */
[----:B-1----:R-:W-:-:S04]  /*0e60*/  IMAD R5, R4, UR4, R7 ;  /* 0x0000000404057c24 */ /* 0x002fc8000f8e0207 */
[----:B--2---:R-:W-:-:S06]  /*0e70*/  IMAD.WIDE R2, R5, 0x4, R2 ;  /* 0x0000000405027825 */ /* 0x004fcc00078e0202 */
[----:B------:R-:W2:Y:S01]  /*0e80*/  LDG.E R2, desc[UR14][R2.64] ;  /* 0x0000000e02027981 */ /* 0x000ea2000c1e1900 */
[----:B------:R-:W1:Y:S02]  /*0e90*/  MUFU.EX2 R5, R8 ;  /* 0x0000000800057308 */ /* 0x000e640000000800 */
[----:B-1----:R-:W-:-:S04]  /*0ea0*/  FMUL R5, R6, R5 ;  /* 0x0000000506057220 */ /* 0x002fc80000400000 */
[----:B------:R-:W-:-:S04]  /*0eb0*/  FMUL R5, R20, R5 ;  /* 0x0000000514057220 */ /* 0x000fc80000400000 */
[----:B--2--5:R-:W-:-:S05]  /*0ec0*/  FFMA R5, R5, R2, R0 ;  /* 0x0000000205057223 */ /* 0x024fca0000000000 */
[----:B------:R2:W-:Y:S02]  /*0ed0*/  STG.E desc[UR14][R16.64], R5 ;  /* 0x0000000510007986 */ /* 0x0005e4000c10190e */
.L_x_16:
[----:B------:R-:W-:-:S04]  /*0ee0*/  IADD3 R7, PT, PT, R7, 0x1, RZ ;  /* 0x0000000107077810 */ /* 0x000fc80007ffe0ff */
[----:B------:R-:W-:-:S13]  /*0ef0*/  ISETP.NE.AND P0, PT, R7, UR11, PT ;  /* 0x0000000b07007c0c */ /* 0x000fda000bf05270 */
[----:B------:R-:W-:Y:S05]  /*0f00*/  @!P0 EXIT ;  /* 0x000000000000894d */ /* 0x000fea0003800000 */
[----:B------:R-:W-:Y:S05]  /*0f10*/  BRA `(.L_x_27) ;  /* 0xfffffff400447947 */ /* 0x000fea000383ffff */
.L_x_0:
[----:B------:R-:W-:Y:S01]  /*0f20*/  IABS R5, UR8 ;  /* 0x0000000800057c13 */ /* 0x000fe20008000000 */
[----:B------:R-:W-:Y:S01]  /*0f30*/  UMOV UR9, UR8 ;  /* 0x0000000800097c82 */ /* 0x000fe20008000000 */
[----:B------:R-:W-:Y:S02]  /*0f40*/  IADD3 R8, PT, PT, RZ, -UR8, RZ ;  /* 0x80000008ff087c10 */ /* 0x000fe4000fffe0ff */
[----:B------:R-:W-:-:S04]  /*0f50*/  IADD3 R5, PT, PT, R5, UR8, RZ ;  /* 0x0000000805057c10 */ /* 0x000fc8000fffe0ff */
[----:B------:R-:W-:-:S04]  /*0f60*/  IADD3 R10, PT, PT, R5, 0x1, RZ ;  /* 0x00000001050a7810 */ /* 0x000fc80007ffe0ff */
[C---:B------:R-:W-:Y:S02]  /*0f70*/  LOP3.LUT R7, R10.reuse, 0x7, RZ, 0xc0, !PT ;  /* 0x000000070a077812 */ /* 0x040fe400078ec0ff */
[C---:B------:R-:W-:Y:S02]  /*0f80*/  LOP3.LUT R9, R10.reuse, 0x3, RZ, 0xc0, !PT ;  /* 0x000000030a097812 */ /* 0x040fe400078ec0ff */
[----:B------:R-:W-:Y:S02]  /*0f90*/  LOP3.LUT R10, R10, 0xfffffff8, RZ, 0xc0, !PT ;  /* 0xfffffff80a0a7812 */ /* 0x000fe400078ec0ff */
[----:B------:R-:W-:-:S07]  /*0fa0*/  IADD3 R11, PT, PT, R7, -0x1, RZ ;  /* 0xffffffff070b7810 */ /* 0x000fce0007ffe0ff */
.L_x_40:
[----:B0-----:R-:W-:-:S05]  /*0fb0*/  UMOV UR10, UR8 ;  /* 0x00000008000a7c82 */ /* 0x001fca0008000000 */
.L_x_39:
[----:B------:R-:W-:Y:S01]  /*0fc0*/  ISETP.GE.U32.AND P0, PT, R11, 0x3, PT ;  /* 0x000000030b00780c */ /* 0x000fe20003f06070 */
[----:B------:R-:W-:Y:S01]  /*0fd0*/  IMAD.MOV.U32 R12, RZ, RZ, RZ ;  /* 0x000000ffff0c7224 */ /* 0x000fe200078e00ff */
[----:B------:R-:W-:Y:S01]  /*0fe0*/  MOV R4, R8 ;  /* 0x0000000800047202 */ /* 0x000fe20000000f00 */
[----:B0-----:R-:W-:-:S10]  /*0ff0*/  UMOV UR4, URZ ;  /* 0x000000ff00047c82 */ /* 0x001fd40008000000 */
.L_x_33:
[----:B------:R-:W-:Y:S02]  /*1000*/  ISETP.GE.U32.AND P3, PT, R5, 0x7, PT ;  /* 0x000000070500780c */ /* 0x000fe40003f66070 */
[----:B------:R-:W-:Y:S02]  /*1010*/  IABS R13, UR8 ;  /* 0x00000008000d7c13 */ /* 0x000fe40008000000 */
[----:B------:R-:W-:Y:S02]  /*1020*/  ISETP.NE.AND P1, PT, R7, RZ, PT ;  /* 0x000000ff0700720c */ /* 0x000fe40003f25270 */
[C---:B------:R-:W-:Y:S02]  /*1030*/  ISETP.NE.AND P2, PT, R4.reuse, R13, PT ;  /* 0x0000000d0400720c */ /* 0x040fe40003f45270 */
[----:B------:R-:W-:Y:S02]  /*1040*/  IADD3 R23, PT, PT, R3, R4, RZ ;  /* 0x0000000403177210 */ /* 0x000fe40007ffe0ff */
[----:B------:R-:W-:-:S02]  /*1050*/  IADD3 R25, PT, PT, R4, UR9, RZ ;  /* 0x0000000904197c10 */ /* 0x000fc4000fffe0ff */
[----:B------:R-:W-:Y:S01]  /*1060*/  MOV R27, R8 ;  /* 0x00000008001b7202 */ /* 0x000fe20000000f00 */
[----:B------:R-:W-:Y:S06]  /*1070*/  @!P3 BRA `(.L_x_28) ;  /* 0x00000004006cb947 */ /* 0x000fec0003800000 */
[----:B------:R-:W-:Y:S01]  /*1080*/  MOV R27, R8 ;  /* 0x00000008001b7202 */ /* 0x000fe20000000f00 */
[----:B------:R-:W0:Y:S06]  /*1090*/  LDCU.64 UR16, c[0x0][0x398] ;  /* 0x00007300ff1077ac */ /* 0x000e2c0008000a00 */
.L_x_29:
[----:B------:R-:W1:Y:S01]  /*10a0*/  LDC R2, c[0x0][0x3a0] ;  /* 0x0000e800ff027b82 */ /* 0x000e620000000800 */
[----:B------:R-:W-:Y:S01]  /*10b0*/  IADD3 R13, PT, PT, R6, R27, RZ ;  /* 0x0000001b060d7210 */ /* 0x000fe20007ffe0ff */
[----:B------:R-:W-:Y:S01]  /*10c0*/  VIADD R18, R27, UR10 ;  /* 0x0000000a1b127c36 */ /* 0x000fe20008000000 */
[----:B0-----:R-:W-:-:S05]  /*10d0*/  UIMAD.WIDE UR6, UR4, 0x4, UR16 ;  /* 0x00000004040678a5 */ /* 0x001fca000f8e0210 */
[----:B------:R-:W0:Y:S01]  /*10e0*/  LDC.64 R28, c[0x0][0x380] ;  /* 0x0000e000ff1c7b82 */ /* 0x000e220000000a00 */
[-C--:B-1----:R-:W-:Y:S02]  /*10f0*/  IMAD R13, R13, R2.reuse, R23 ;  /* 0x000000020d0d7224 */ /* 0x082fe400078e0217 */
[----:B------:R-:W-:Y:S01]  /*1100*/  IMAD R19, R18, R2, R25 ;  /* 0x0000000212137224 */ /* 0x000fe200078e0219 */
[----:B------:R-:W-:Y:S01]  /*1110*/  MOV R18, UR6 ;  /* 0x0000000600127c02 */ /* 0x000fe20008000f00 */
[----:B0-----:R-:W-:-:S04]  /*1120*/  IMAD.WIDE R20, R13, 0x4, R28 ;  /* 0x000000040d147825 */ /* 0x001fc800078e021c */
[----:B------:R-:W-:Y:S01]  /*1130*/  IMAD.WIDE R28, R19, 0x4, R28 ;  /* 0x00000004131c7825 */ /* 0x000fe200078e021c */
[----:B------:R0:W2:Y:S01]  /*1140*/  LDG.E R22, desc[UR14][R20.64] ;  /* 0x0000000e14167981 */ /* 0x0000a2000c1e1900 */
[----:B------:R-:W-:-:S03]  /*1150*/  MOV R19, UR7 ;  /* 0x0000000700137c02 */ /* 0x000fc60008000f00 */
[----:B------:R1:W2:Y:S04]  /*1160*/  LDG.E R24, desc[UR14][R28.64] ;  /* 0x0000000e1c187981 */ /* 0x0002a8000c1e1900 */
[----:B------:R-:W4:Y:S01]  /*1170*/  LDG.E R13, desc[UR14][R18.64] ;  /* 0x0000000e120d7981 */ /* 0x000f22000c1e1900 */
[----:B0-----:R-:W-:-:S04]  /*1180*/  IMAD.WIDE R20, R2, 0x4, R20 ;  /* 0x0000000402147825 */ /* 0x001fc800078e0214 */
[----:B-1----:R-:W-:Y:S01]  /*1190*/  IMAD.WIDE R28, R2, 0x4, R28 ;  /* 0x00000004021c7825 */ /* 0x002fe200078e021c */
[----:B------:R-:W5:Y:S03]  /*11a0*/  LDG.E R26, desc[UR14][R20.64] ;  /* 0x0000000e141a7981 */ /* 0x000f66000c1e1900 */
[----:B--2---:R-:W-:Y:S02]  /*11b0*/  FADD R22, R22, -R24 ;  /* 0x8000001816167221 */ /* 0x004fe40000000000 */
[----:B------:R-:W2:Y:S04]  /*11c0*/  LDG.E R24, desc[UR14][R18.64+0x4] ;  /* 0x0000040e12187981 */ /* 0x000ea8000c1e1900 */
[----:B------:R-:W5:Y:S01]  /*11d0*/  LDG.E R19, desc[UR14][R28.64] ;  /* 0x0000000e1c137981 */ /* 0x000f62000c1e1900 */
[----:B----4-:R-:W-:-:S04]  /*11e0*/  FMUL R13, R22, R13 ;  /* 0x0000000d160d7220 */ /* 0x010fc80000400000 */
[----:B------:R-:W-:Y:S01]  /*11f0*/  FFMA R22, R13, R13, R12 ;  /* 0x0000000d0d167223 */ /* 0x000fe2000000000c */
[----:B-----5:R-:W-:-:S04]  /*1200*/  FADD R13, R26, -R19 ;  /* 0x800000131a0d7221 */ /* 0x020fc80000000000 */
[----:B--2---:R-:W-:-:S04]  /*1210*/  FMUL R13, R13, R24 ;  /* 0x000000180d0d7220 */ /* 0x004fc80000400000 */
[----:B------:R-:W-:Y:S01]  /*1220*/  FFMA R22, R13, R13, R22 ;  /* 0x0000000d0d167223 */ /* 0x000fe20000000016 */
[----:B------:R-:W-:Y:S01]  /*1230*/  IMAD.WIDE R12, R2, 0x4, R20 ;  /* 0x00000004020c7825 */ /* 0x000fe200078e0214 */
[----:B------:R-:W-:-:S03]  /*1240*/  MOV R19, UR7 ;  /* 0x0000000700137c02 */ /* 0x000fc60008000f00 */
[C---:B------:R-:W-:Y:S01]  /*1250*/  IMAD.WIDE R20, R2.reuse, 0x4, R28 ;  /* 0x0000000402147825 */ /* 0x040fe200078e021c */
[----:B------:R0:W2:Y:S04]  /*1260*/  LDG.E R26, desc[UR14][R12.64] ;  /* 0x0000000e0c1a7981 */ /* 0x0000a8000c1e1900 */
[----:B------:R-:W2:Y:S04]  /*1270*/  LDG.E R29, desc[UR14][R20.64] ;  /* 0x0000000e141d7981 */ /* 0x000ea8000c1e1900 */
[----:B------:R1:W4:Y:S01]  /*1280*/  LDG.E R24, desc[UR14][R18.64+0x8] ;  /* 0x0000080e12187981 */ /* 0x000322000c1e1900 */
[----:B0-----:R-:W-:-:S04]  /*1290*/  IMAD.WIDE R12, R2, 0x4, R12 ;  /* 0x00000004020c7825 */ /* 0x001fc800078e020c */
[----:B-1----:R-:W-:Y:S02]  /*12a0*/  IMAD.WIDE R18, R2, 0x4, R20 ;  /* 0x0000000402127825 */ /* 0x002fe400078e0214 */
[----:B------:R-:W5:Y:S04]  /*12b0*/  LDG.E R21, desc[UR14][R12.64] ;  /* 0x0000000e0c157981 */ /* 0x000f68000c1e1900 */
[----:B------:R-:W5:Y:S01]  /*12c0*/  LDG.E R28, desc[UR14][R18.64] ;  /* 0x0000000e121c7981 */ /* 0x000f62000c1e1900 */
[----:B--2---:R-:W-:-:S04]  /*12d0*/  FADD R29, R26, -R29 ;  /* 0x8000001d1a1d7221 */ /* 0x004fc80000000000 */
[----:B----4-:R-:W-:-:S04]  /*12e0*/  FMUL R29, R29, R24 ;  /* 0x000000181d1d7220 */ /* 0x010fc80000400000 */
[----:B------:R-:W-:Y:S01]  /*12f0*/  FFMA R22, R29, R29, R22 ;  /* 0x0000001d1d167223 */ /* 0x000fe20000000016 */
[----:B------:R-:W-:Y:S01]  /*1300*/  MOV R29, UR7 ;  /* 0x00000007001d7c02 */ /* 0x000fe20008000f00 */
[----:B-----5:R-:W-:Y:S01]  /*1310*/  FADD R24, R21, -R28 ;  /* 0x8000001c15187221 */ /* 0x020fe20000000000 */
[----:B------:R-:W-:-:S05]  /*1320*/  MOV R28, UR6 ;  /* 0x00000006001c7c02 */ /* 0x000fca0008000f00 */
[----:B------:R-:W2:Y:S01]  /*1330*/  LDG.E R29, desc[UR14][R28.64+0xc] ;  /* 0x00000c0e1c1d7981 */ /* 0x000ea2000c1e1900 */
[----:B------:R-:W-:Y:S01]  /*1340*/  IMAD.WIDE R12, R2, 0x4, R12 ;  /* 0x00000004020c7825 */ /* 0x000fe200078e020c */
[----:B------:R-:W-:-:S03]  /*1350*/  MOV R20, UR6 ;  /* 0x0000000600147c02 */ /* 0x000fc60008000f00 */
[C---:B------:R-:W-:Y:S01]  /*1360*/  IMAD.WIDE R18, R2.reuse, 0x4, R18 ;  /* 0x0000000402127825 */ /* 0x040fe200078e0212 */
[----:B------:R0:W4:Y:S03]  /*1370*/  LDG.E R26, desc[UR14][R12.64] ;  /* 0x0000000e0c1a7981 */ /* 0x000126000c1e1900 */
[----:B0-----:R-:W-:-:S04]  /*1380*/  IMAD.WIDE R12, R2, 0x4, R12 ;  /* 0x00000004020c7825 */ /* 0x001fc800078e020c */
[----:B--2---:R-:W-:Y:S02]  /*1390*/  FMUL R21, R24, R29 ;  /* 0x0000001d18157220 */ /* 0x004fe40000400000 */
[----:B------:R-:W4:Y:S02]  /*13a0*/  LDG.E R29, desc[UR14][R18.64] ;  /* 0x0000000e121d7981 */ /* 0x000f24000c1e1900 */
[----:B------:R-:W-:Y:S01]  /*13b0*/  FFMA R22, R21, R21, R22 ;  /* 0x0000001515167223 */ /* 0x000fe20000000016 */
[----:B------:R-:W-:-:S05]  /*13c0*/  IMAD.U32 R21, RZ, RZ, UR7 ;  /* 0x00000007ff157e24 */ /* 0x000fca000f8e00ff */
[----:B------:R0:W2:Y:S02]  /*13d0*/  LDG.E R24, desc[UR14][R20.64+0x10] ;  /* 0x0000100e14187981 */ /* 0x0000a4000c1e1900 */
[----:B0-----:R-:W-:Y:S02]  /*13e0*/  IMAD.WIDE R20, R2, 0x4, R18 ;  /* 0x0000000402147825 */ /* 0x001fe400078e0212 */
[----:B------:R-:W5:Y:S04]  /*13f0*/  LDG.E R19, desc[UR14][R12.64] ;  /* 0x0000000e0c137981 */ /* 0x000f68000c1e1900 */
[----:B------:R-:W5:Y:S01]  /*1400*/  LDG.E R28, desc[UR14][R20.64] ;  /* 0x0000000e141c7981 */ /* 0x000f62000c1e1900 */
[----:B----4-:R-:W-:-:S04]  /*1410*/  FADD R29, R26, -R29 ;  /* 0x8000001d1a1d7221 */ /* 0x010fc80000000000 */
[----:B--2---:R-:W-:-:S04]  /*1420*/  FMUL R29, R29, R24 ;  /* 0x000000181d1d7220 */ /* 0x004fc80000400000 */
[----:B------:R-:W-:Y:S01]  /*1430*/  FFMA R22, R29, R29, R22 ;  /* 0x0000001d1d167223 */ /* 0x000fe20000000016 */
[----:B------:R-:W-:Y:S01]  /*1440*/  MOV R29, UR7 ;  /* 0x00000007001d7c02 */ /* 0x000fe20008000f00 */
[----:B-----5:R-:W-:Y:S01]  /*1450*/  FADD R24, R19, -R28 ;  /* 0x8000001c13187221 */ /* 0x020fe20000000000 */
[----:B------:R-:W-:-:S05]  /*1460*/  MOV R28, UR6 ;  /* 0x00000006001c7c02 */ /* 0x000fca0008000f00 */
[----:B------:R-:W2:Y:S01]  /*1470*/  LDG.E R29, desc[UR14][R28.64+0x14] ;  /* 0x0000140e1c1d7981 */ /* 0x000ea2000c1e1900 */
[----:B------:R-:W-:-:S04]  /*1480*/  IMAD.WIDE R12, R2, 0x4, R12 ;  /* 0x00000004020c7825 */ /* 0x000fc800078e020c */
[----:B------:R-:W-:Y:S01]  /*1490*/  IMAD.WIDE R20, R2, 0x4, R20 ;  /* 0x0000000402147825 */ /* 0x000fe200078e0214 */
[----:B------:R-:W-:-:S03]  /*14a0*/  MOV R18, UR6 ;  /* 0x0000000600127c02 */ /* 0x000fc60008000f00 */
[----:B--2---:R-:W-:Y:S01]  /*14b0*/  FMUL R19, R24, R29 ;  /* 0x0000001d18137220 */ /* 0x004fe20000400000 */
[C---:B------:R-:W-:Y:S01]  /*14c0*/  IMAD.WIDE R28, R2.reuse, 0x4, R12 ;  /* 0x00000004021c7825 */ /* 0x040fe200078e020c */
[----:B------:R0:W2:Y:S03]  /*14d0*/  LDG.E R24, desc[UR14][R12.64] ;  /* 0x0000000e0c187981 */ /* 0x0000a6000c1e1900 */
[----:B------:R-:W-:Y:S02]  /*14e0*/  FFMA R22, R19, R19, R22 ;  /* 0x0000001313167223 */ /* 0x000fe40000000016 */
[----:B------:R-:W4:Y:S01]  /*14f0*/  LDG.E R28, desc[UR14][R28.64] ;  /* 0x0000000e1c1c7981 */ /* 0x000f22000c1e1900 */
[----:B0-----:R-:W-:-:S03]  /*1500*/  IMAD.WIDE R12, R2, 0x4, R20 ;  /* 0x00000004020c7825 */ /* 0x001fc600078e0214 */
[----:B------:R0:W2:Y:S01]  /*1510*/  LDG.E R2, desc[UR14][R20.64] ;  /* 0x0000000e14027981 */ /* 0x0000a2000c1e1900 */
[----:B------:R-:W-:-:S03]  /*1520*/  MOV R19, UR7 ;  /* 0x0000000700137c02 */ /* 0x000fc60008000f00 */
[----:B------:R-:W4:Y:S04]  /*1530*/  LDG.E R26, desc[UR14][R12.64] ;  /* 0x0000000e0c1a7981 */ /* 0x000f28000c1e1900 */
[----:B------:R-:W5:Y:S01]  /*1540*/  LDG.E R18, desc[UR14][R18.64+0x18] ;  /* 0x0000180e12127981 */ /* 0x000f62000c1e1900 */
[----:B0-----:R-:W-:Y:S02]  /*1550*/  MOV R21, UR7 ;  /* 0x0000000700157c02 */ /* 0x001fe40008000f00 */
[----:B------:R-:W-:-:S05]  /*1560*/  MOV R20, UR6 ;  /* 0x0000000600147c02 */ /* 0x000fca0008000f00 */
[----:B------:R-:W3:Y:S01]  /*1570*/  LDG.E R21, desc[UR14][R20.64+0x1c] ;  /* 0x00001c0e14157981 */ /* 0x000ee2000c1e1900 */
[----:B------:R-:W-:Y:S01]  /*1580*/  VIADD R27, R27, 0x8 ;  /* 0x000000081b1b7836 */ /* 0x000fe20000000000 */
[----:B------:R-:W-:Y:S01]  /*1590*/  UIADD3 UR4, UPT, UPT, UR4, 0x8, URZ ;  /* 0x0000000804047890 */ /* 0x000fe2000fffe0ff */
[----:B--2---:R-:W-:-:S03]  /*15a0*/  FADD R2, R24, -R2 ;  /* 0x8000000218027221 */ /* 0x004fc60000000000 */
[----:B------:R-:W-:-:S04]  /*15b0*/  IADD3 R24, PT, PT, R27, UR8, RZ ;  /* 0x000000081b187c10 */ /* 0x000fc8000fffe0ff */
[----:B------:R-:W-:Y:S01]  /*15c0*/  ISETP.NE.AND P3, PT, R24, R10, PT ;  /* 0x0000000a1800720c */ /* 0x000fe20003f65270 */
[----:B----4-:R-:W-:Y:S01]  /*15d0*/  FADD R26, R28, -R26 ;  /* 0x8000001a1c1a7221 */ /* 0x010fe20000000000 */
[----:B-----5:R-:W-:-:S04]  /*15e0*/  FMUL R19, R2, R18 ;  /* 0x0000001202137220 */ /* 0x020fc80000400000 */
[----:B------:R-:W-:Y:S01]  /*15f0*/  FFMA R22, R19, R19, R22 ;  /* 0x0000001313167223 */ /* 0x000fe20000000016 */
[----:B---3--:R-:W-:-:S04]  /*1600*/  FMUL R13, R26, R21 ;  /* 0x000000151a0d7220 */ /* 0x008fc80000400000 */
[----:B------:R-:W-:Y:S02]  /*1610*/  FFMA R12, R13, R13, R22 ;  /* 0x0000000d0d0c7223 */ /* 0x000fe40000000016 */
[----:B------:R-:W-:Y:S05]  /*1620*/  @P3 BRA `(.L_x_29) ;  /* 0xfffffff8009c3947 */ /* 0x000fea000383ffff */
.L_x_28:
[----:B------:R-:W-:Y:S01]  /*1630*/  IADD3 R4, PT, PT, R4, 0x1, RZ ;  /* 0x0000000104047810 */ /* 0x000fe20007ffe0ff */
[----:B------:R-:W-:Y:S06]  /*1640*/  @!P1 BRA `(.L_x_30) ;  /* 0x0000000400a09947 */ /* 0x000fec0003800000 */
[----:B------:R-:W-:Y:S01]  /*1650*/  ISETP.NE.AND P1, PT, R9, RZ, PT ;  /* 0x000000ff0900720c */ /* 0x000fe20003f25270 */
[----:B------:R-:W-:-:S12]  /*1660*/  @!P0 BRA `(.L_x_31) ;  /* 0x0000000000bc8947 */ /* 0x000fd80003800000 */
[----:B------:R-:W0:Y:S01]  /*1670*/  LDC R13, c[0x0][0x3a0] ;  /* 0x0000e800ff0d7b82 */ /* 0x000e220000000800 */
[----:B------:R-:W-:Y:S01]  /*1680*/  IADD3 R2, PT, PT, R6, R27, RZ ;  /* 0x0000001b06027210 */ /* 0x000fe20007ffe0ff */
[----:B------:R-:W1:Y:S01]  /*1690*/  LDCU.64 UR6, c[0x0][0x398] ;  /* 0x00007300ff0677ac */ /* 0x000e620008000a00 */
[----:B------:R-:W-:-:S05]  /*16a0*/  IADD3 R18, PT, PT, R27, UR10, RZ ;  /* 0x0000000a1b127c10 */ /* 0x000fca000fffe0ff */
[----:B------:R-:W2:Y:S01]  /*16b0*/  LDC.64 R20, c[0x0][0x380] ;  /* 0x0000e000ff147b82 */ /* 0x000ea20000000a00 */
[----:B-1----:R-:W-:Y:S01]  /*16c0*/  UIMAD.WIDE UR6, UR4, 0x4, UR6 ;  /* 0x00000004040678a5 */ /* 0x002fe2000f8e0206 */
[-C--:B0-----:R-:W-:Y:S02]  /*16d0*/  IMAD R29, R2, R13.reuse, R23 ;  /* 0x0000000d021d7224 */ /* 0x081fe400078e0217 */
[----:B------:R-:W-:-:S03]  /*16e0*/  IMAD R19, R18, R13, R25 ;  /* 0x0000000d12137224 */ /* 0x000fc600078e0219 */
[----:B------:R-:W-:Y:S01]  /*16f0*/  MOV R18, UR6 ;  /* 0x0000000600127c02 */ /* 0x000fe20008000f00 */
[----:B--2---:R-:W-:-:S04]  /*1700*/  IMAD.WIDE R28, R29, 0x4, R20 ;  /* 0x000000041d1c7825 */ /* 0x004fc800078e0214 */
[----:B------:R-:W-:Y:S01]  /*1710*/  IMAD.WIDE R20, R19, 0x4, R20 ;  /* 0x0000000413147825 */ /* 0x000fe200078e0214 */
[----:B------:R0:W2:Y:S01]  /*1720*/  LDG.E R22, desc[UR14][R28.64] ;  /* 0x0000000e1c167981 */ /* 0x0000a2000c1e1900 */
[----:B------:R-:W-:-:S03]  /*1730*/  MOV R19, UR7 ;  /* 0x0000000700137c02 */ /* 0x000fc60008000f00 */
[----:B------:R1:W2:Y:S04]  /*1740*/  LDG.E R24, desc[UR14][R20.64] ;  /* 0x0000000e14187981 */ /* 0x0002a8000c1e1900 */
[----:B------:R-:W4:Y:S01]  /*1750*/  LDG.E R2, desc[UR14][R18.64] ;  /* 0x0000000e12027981 */ /* 0x000f22000c1e1900 */
[----:B0-----:R-:W-:-:S04]  /*1760*/  IMAD.WIDE R28, R13, 0x4, R28 ;  /* 0x000000040d1c7825 */ /* 0x001fc800078e021c */
[C---:B-1----:R-:W-:Y:S01]  /*1770*/  IMAD.WIDE R20, R13.reuse, 0x4, R20 ;  /* 0x000000040d147825 */ /* 0x042fe200078e0214 */
[----:B------:R0:W5:Y:S03]  /*1780*/  LDG.E R26, desc[UR14][R28.64] ;  /* 0x0000000e1c1a7981 */ /* 0x000166000c1e1900 */
[----:B--2---:R-:W-:Y:S02]  /*1790*/  FADD R22, R22, -R24 ;  /* 0x8000001816167221 */ /* 0x004fe40000000000 */
[----:B------:R-:W2:Y:S04]  /*17a0*/  LDG.E R24, desc[UR14][R18.64+0x4] ;  /* 0x0000040e12187981 */ /* 0x000ea8000c1e1900 */
[----:B------:R1:W5:Y:S01]  /*17b0*/  LDG.E R19, desc[UR14][R20.64] ;  /* 0x0000000e14137981 */ /* 0x000362000c1e1900 */
[----:B0-----:R-:W-:-:S04]  /*17c0*/  IMAD.WIDE R28, R13, 0x4, R28 ;  /* 0x000000040d1c7825 */ /* 0x001fc800078e021c */
[----:B----4-:R-:W-:Y:S02]  /*17d0*/  FMUL R2, R22, R2 ;  /* 0x0000000216027220 */ /* 0x010fe40000400000 */
[----:B------:R0:W4:Y:S01]  /*17e0*/  LDG.E R22, desc[UR14][R28.64] ;  /* 0x0000000e1c167981 */ /* 0x000122000c1e1900 */
[----:B-1----:R-:W-:-:S04]  /*17f0*/  IMAD.WIDE R20, R13, 0x4, R20 ;  /* 0x000000040d147825 */ /* 0x002fc800078e0214 */
[----:B------:R-:W-:Y:S01]  /*1800*/  FFMA R2, R2, R2, R12 ;  /* 0x0000000202027223 */ /* 0x000fe2000000000c */
[----:B0-----:R-:W-:-:S04]  /*1810*/  IMAD.WIDE R28, R13, 0x4, R28 ;  /* 0x000000040d1c7825 */ /* 0x001fc800078e021c */
[----:B------:R-:W-:-:S06]  /*1820*/  IMAD.WIDE R12, R13, 0x4, R20 ;  /* 0x000000040d0c7825 */ /* 0x000fcc00078e0214 */
[----:B------:R-:W3:Y:S01]  /*1830*/  LDG.E R13, desc[UR14][R12.64] ;  /* 0x0000000e0c0d7981 */ /* 0x000ee2000c1e1900 */
[----:B-----5:R-:W-:Y:S01]  /*1840*/  FADD R26, R26, -R19 ;  /* 0x800000131a1a7221 */ /* 0x020fe20000000000 */
[----:B------:R-:W-:-:S03]  /*1850*/  IMAD.U32 R19, RZ, RZ, UR7 ;  /* 0x00000007ff137e24 */ /* 0x000fc6000f8e00ff */
[----:B--2---:R-:W-:Y:S02]  /*1860*/  FMUL R24, R26, R24 ;  /* 0x000000181a187220 */ /* 0x004fe40000400000 */
[----:B------:R0:W4:Y:S02]  /*1870*/  LDG.E R26, desc[UR14][R20.64] ;  /* 0x0000000e141a7981 */ /* 0x000124000c1e1900 */
[----:B------:R-:W-:Y:S02]  /*1880*/  FFMA R2, R24, R24, R2 ;  /* 0x0000001818027223 */ /* 0x000fe40000000002 */
[----:B------:R-:W2:Y:S04]  /*1890*/  LDG.E R18, desc[UR14][R18.64+0x8] ;  /* 0x0000080e12127981 */ /* 0x000ea8000c1e1900 */
[----:B------:R-:W3:Y:S01]  /*18a0*/  LDG.E R24, desc[UR14][R28.64] ;  /* 0x0000000e1c187981 */ /* 0x000ee2000c1e1900 */
[----:B0-----:R-:W-:-:S02]  /*18b0*/  MOV R21, UR7 ;  /* 0x0000000700157c02 */ /* 0x001fc40008000f00 */
[----:B------:R-:W-:-:S05]  /*18c0*/  MOV R20, UR6 ;  /* 0x0000000600147c02 */ /* 0x000fca0008000f00 */
[----:B------:R-:W5:Y:S01]  /*18d0*/  LDG.E R21, desc[UR14][R20.64+0xc] ;  /* 0x00000c0e14157981 */ /* 0x000f62000c1e1900 */
[----:B------:R-:W-:Y:S01]  /*18e0*/  IADD3 R27, PT, PT, R27, 0x4, RZ ;  /* 0x000000041b1b7810 */ /* 0x000fe20007ffe0ff */
[----:B------:R-:W-:Y:S01]  /*18f0*/  UIADD3 UR4, UPT, UPT, UR4, 0x4, URZ ;  /* 0x0000000404047890 */ /* 0x000fe2000fffe0ff */
[----:B----4-:R-:W-:-:S04]  /*1900*/  FADD R22, R22, -R26 ;  /* 0x8000001a16167221 */ /* 0x010fc80000000000 */
[----:B--2---:R-:W-:Y:S01]  /*1910*/  FMUL R22, R22, R18 ;  /* 0x0000001216167220 */ /* 0x004fe20000400000 */
[----:B---3--:R-:W-:-:S03]  /*1920*/  FADD R24, R24, -R13 ;  /* 0x8000000d18187221 */ /* 0x008fc60000000000 */
[----:B------:R-:W-:Y:S01]  /*1930*/  FFMA R2, R22, R22, R2 ;  /* 0x0000001616027223 */ /* 0x000fe20000000002 */
[----:B-----5:R-:W-:-:S04]  /*1940*/  FMUL R19, R24, R21 ;  /* 0x0000001518137220 */ /* 0x020fc80000400000 */
[----:B------:R-:W-:-:S07]  /*1950*/  FFMA R12, R19, R19, R2 ;  /* 0x00000013130c7223 */ /* 0x000fce0000000002 */
.L_x_31:
[----:B------:R-:W-:Y:S05]  /*1960*/  @!P1 BRA `(.L_x_30) ;  /* 0x0000000000d89947 */ /* 0x000fea0003800000 */
[----:B------:R-:W-:Y:S02]  /*1970*/  ISETP.NE.AND P1, PT, R9, 0x1, PT ;  /* 0x000000010900780c */ /* 0x000fe40003f25270 */
[----:B------:R-:W-:-:S04]  /*1980*/  LOP3.LUT R2, R5, 0x1, RZ, 0xc0, !PT ;  /* 0x0000000105027812 */ /* 0x000fc800078ec0ff */
[----:B------:R-:W-:-:S07]  /*1990*/  ISETP.NE.U32.AND P3, PT, R2, 0x1, PT ;  /* 0x000000010200780c */ /* 0x000fce0003f65070 */
[----:B------:R-:W-:Y:S06]  /*19a0*/  @!P1 BRA `(.L_x_32) ;  /* 0x0000000000789947 */ /* 0x000fec0003800000 */
[----:B------:R-:W0:Y:S01]  /*19b0*/  LDC R22, c[0x0][0x3a0] ;  /* 0x0000e800ff167b82 */ /* 0x000e220000000800 */
[----:B------:R-:W1:Y:S01]  /*19c0*/  LDCU.64 UR6, c[0x0][0x398] ;  /* 0x00007300ff0677ac */ /* 0x000e620008000a00 */
[----:B------:R-:W-:Y:S02]  /*19d0*/  IADD3 R2, PT, PT, R6, R27, RZ ;  /* 0x0000001b06027210 */ /* 0x000fe40007ffe0ff */
[----:B------:R-:W-:-:S04]  /*19e0*/  IADD3 R13, PT, PT, R27, UR10, RZ ;  /* 0x0000000a1b0d7c10 */ /* 0x000fc8000fffe0ff */
[----:B------:R-:W2:Y:S01]  /*19f0*/  LDC.64 R28, c[0x0][0x380] ;  /* 0x0000e000ff1c7b82 */ /* 0x000ea20000000a00 */
[----:B-1----:R-:W-:Y:S01]  /*1a00*/  UIMAD.WIDE UR6, UR4, 0x4, UR6 ;  /* 0x00000004040678a5 */ /* 0x002fe2000f8e0206 */
[----:B0-----:R-:W-:-:S05]  /*1a10*/  IMAD R21, R2, R22, R23 ;  /* 0x0000001602157224 */ /* 0x001fca00078e0217 */
[----:B------:R-:W-:Y:S01]  /*1a20*/  MOV R18, UR6 ;  /* 0x0000000600127c02 */ /* 0x000fe20008000f00 */
[----:B------:R-:W-:Y:S02]  /*1a30*/  IMAD R13, R13, R22, R25 ;  /* 0x000000160d0d7224 */ /* 0x000fe400078e0219 */
[----:B------:R-:W-:Y:S02]  /*1a40*/  IMAD.U32 R19, RZ, RZ, UR7 ;  /* 0x00000007ff137e24 */ /* 0x000fe4000f8e00ff */
[----:B--2---:R-:W-:-:S03]  /*1a50*/  IMAD.WIDE R20, R21, 0x4, R28 ;  /* 0x0000000415147825 */ /* 0x004fc600078e021c */
[----:B------:R0:W2:Y:S01]  /*1a60*/  LDG.E R2, desc[UR14][R18.64] ;  /* 0x0000000e12027981 */ /* 0x0000a2000c1e1900 */
[----:B------:R-:W-:-:S03]  /*1a70*/  IMAD.WIDE R28, R13, 0x4, R28 ;  /* 0x000000040d1c7825 */ /* 0x000fc600078e021c */
[----:B------:R1:W4:Y:S01]  /*1a80*/  LDG.E R13, desc[UR14][R20.64] ;  /* 0x0000000e140d7981 */ /* 0x000322000c1e1900 */
[----:B0-----:R-:W-:-:S03]  /*1a90*/  IMAD.WIDE R18, R22, 0x4, R28 ;  /* 0x0000000416127825 */ /* 0x001fc600078e021c */
[----:B------:R-:W4:Y:S01]  /*1aa0*/  LDG.E R28, desc[UR14][R28.64] ;  /* 0x0000000e1c1c7981 */ /* 0x000f22000c1e1900 */
[----:B-1----:R-:W-:-:S03]  /*1ab0*/  IMAD.WIDE R20, R22, 0x4, R20 ;  /* 0x0000000416147825 */ /* 0x002fc600078e0214 */
[----:B------:R0:W5:Y:S04]  /*1ac0*/  LDG.E R24, desc[UR14][R18.64] ;  /* 0x0000000e12187981 */ /* 0x000168000c1e1900 */
[----:B------:R-:W5:Y:S01]  /*1ad0*/  LDG.E R22, desc[UR14][R20.64] ;  /* 0x0000000e14167981 */ /* 0x000f62000c1e1900 */
[----:B0-----:R-:W-:Y:S02]  /*1ae0*/  MOV R18, UR6 ;  /* 0x0000000600127c02 */ /* 0x001fe40008000f00 */
[----:B------:R-:W-:-:S05]  /*1af0*/  MOV R19, UR7 ;  /* 0x0000000700137c02 */ /* 0x000fca0008000f00 */
[----:B------:R-:W3:Y:S01]  /*1b00*/  LDG.E R26, desc[UR14][R18.64+0x4] ;  /* 0x0000040e121a7981 */ /* 0x000ee2000c1e1900 */
[----:B------:R-:W-:Y:S01]  /*1b10*/  IADD3 R27, PT, PT, R27, 0x2, RZ ;  /* 0x000000021b1b7810 */ /* 0x000fe20007ffe0ff */
[----:B------:R-:W-:Y:S01]  /*1b20*/  UIADD3 UR4, UPT, UPT, UR4, 0x2, URZ ;  /* 0x0000000204047890 */ /* 0x000fe2000fffe0ff */
[----:B----4-:R-:W-:-:S04]  /*1b30*/  FADD R13, R13, -R28 ;  /* 0x8000001c0d0d7221 */ /* 0x010fc80000000000 */
[----:B--2---:R-:W-:Y:S01]  /*1b40*/  FMUL R13, R13, R2 ;  /* 0x000000020d0d7220 */ /* 0x004fe20000400000 */
[----:B-----5:R-:W-:-:S03]  /*1b50*/  FADD R22, R22, -R24 ;  /* 0x8000001816167221 */ /* 0x020fc60000000000 */
[----:B------:R-:W-:Y:S01]  /*1b60*/  FFMA R12, R13, R13, R12 ;  /* 0x0000000d0d0c7223 */ /* 0x000fe2000000000c */
[----:B---3--:R-:W-:-:S04]  /*1b70*/  FMUL R13, R22, R26 ;  /* 0x0000001a160d7220 */ /* 0x008fc80000400000 */
[----:B------:R-:W-:-:S07]  /*1b80*/  FFMA R12, R13, R13, R12 ;  /* 0x0000000d0d0c7223 */ /* 0x000fce000000000c */
.L_x_32:
[----:B------:R-:W-:Y:S05]  /*1b90*/  @!P3 BRA `(.L_x_30) ;  /* 0x00000000004cb947 */ /* 0x000fea0003800000 */
[----:B------:R-:W0:Y:S01]  /*1ba0*/  LDC.64 R18, c[0x0][0x380] ;  /* 0x0000e000ff127b82 */ /* 0x000e220000000a00 */
[----:B------:R-:W1:Y:S01]  /*1bb0*/  LDCU UR5, c[0x0][0x3a0] ;  /* 0x00007400ff0577ac */ /* 0x000e620008000800 */
[----:B------:R-:W-:Y:S02]  /*1bc0*/  IADD3 R2, PT, PT, R6, R27, RZ ;  /* 0x0000001b06027210 */ /* 0x000fe40007ffe0ff */
[----:B------:R-:W-:Y:S01]  /*1bd0*/  IADD3 R20, PT, PT, R27, UR10, RZ ;  /* 0x0000000a1b147c10 */ /* 0x000fe2000fffe0ff */
[----:B------:R-:W2:Y:S02]  /*1be0*/  LDCU.64 UR6, c[0x0][0x398] ;  /* 0x00007300ff0677ac */ /* 0x000ea40008000a00 */
[----:B-1----:R-:W-:Y:S02]  /*1bf0*/  IMAD R21, R2, UR5, R23 ;  /* 0x0000000502157c24 */ /* 0x002fe4000f8e0217 */
[----:B------:R-:W-:Y:S01]  /*1c00*/  IMAD R23, R20, UR5, R25 ;  /* 0x0000000514177c24 */ /* 0x000fe2000f8e0219 */
[----:B--2---:R-:W-:Y:S01]  /*1c10*/  UIMAD.WIDE UR6, UR4, 0x4, UR6 ;  /* 0x00000004040678a5 */ /* 0x004fe2000f8e0206 */
[----:B0-----:R-:W-:-:S04]  /*1c20*/  IMAD.WIDE R20, R21, 0x4, R18 ;  /* 0x0000000415147825 */ /* 0x001fc800078e0212 */
[----:B------:R-:W-:Y:S01]  /*1c30*/  IMAD.WIDE R22, R23, 0x4, R18 ;  /* 0x0000000417167825 */ /* 0x000fe200078e0212 */
[----:B------:R-:W-:Y:S01]  /*1c40*/  MOV R18, UR6 ;  /* 0x0000000600127c02 */ /* 0x000fe20008000f00 */
[----:B------:R-:W2:Y:S02]  /*1c50*/  LDG.E R20, desc[UR14][R20.64] ;  /* 0x0000000e14147981 */ /* 0x000ea4000c1e1900 */
[----:B------:R-:W-:Y:S02]  /*1c60*/  IMAD.U32 R19, RZ, RZ, UR7 ;  /* 0x00000007ff137e24 */ /* 0x000fe4000f8e00ff */
[----:B------:R-:W2:Y:S04]  /*1c70*/  LDG.E R23, desc[UR14][R22.64] ;  /* 0x0000000e16177981 */ /* 0x000ea8000c1e1900 */
[----:B------:R-:W4:Y:S01]  /*1c80*/  LDG.E R13, desc[UR14][R18.64] ;  /* 0x0000000e120d7981 */ /* 0x000f22000c1e1900 */
[----:B------:R-:W-:Y:S01]  /*1c90*/  UIADD3 UR4, UPT, UPT, UR4, 0x1, URZ ;  /* 0x0000000104047890 */ /* 0x000fe2000fffe0ff */
[----:B--2---:R-:W-:-:S04]  /*1ca0*/  FADD R2, R20, -R23 ;  /* 0x8000001714027221 */ /* 0x004fc80000000000 */
[----:B----4-:R-:W-:-:S04]  /*1cb0*/  FMUL R13, R13, R2 ;  /* 0x000000020d0d7220 */ /* 0x010fc80000400000 */
[----:B------:R-:W-:-:S07]  /*1cc0*/  FFMA R12, R13, R13, R12 ;  /* 0x0000000d0d0c7223 */ /* 0x000fce000000000c */
.L_x_30:
[----:B------:R-:W-:Y:S05]  /*1cd0*/  @P2 BRA `(.L_x_33) ;  /* 0xfffffff000c82947 */ /* 0x000fea000383ffff */
[----:B------:R-:W2:Y:S04]  /*1ce0*/  LDG.E R2, desc[UR14][R14.64] ;  /* 0x0000000e0e027981 */ /* 0x000ea8000c1e1900 */
[----:B------:R0:W5:Y:S01]  /*1cf0*/  LDG.E R13, desc[UR14][R16.64] ;  /* 0x0000000e100d7981 */ /* 0x000162000c1e1900 */
[----:B------:R-:W-:Y:S01]  /*1d00*/  BSSY.RECONVERGENT B0, `(.L_x_34) ;  /* 0x000000c000007945 */ /* 0x000fe20003800200 */
[----:B--2---:R-:W-:-:S04]  /*1d10*/  IADD3 R4, PT, PT, R2, 0x1800000, RZ ;  /* 0x0180000002047810 */ /* 0x004fc80007ffe0ff */
[----:B------:R-:W-:-:S04]  /*1d20*/  LOP3.LUT R4, R4, 0x7f800000, RZ, 0xc0, !PT ;  /* 0x7f80000004047812 */ /* 0x000fc800078ec0ff */
[----:B------:R-:W-:-:S13]  /*1d30*/  ISETP.GT.U32.AND P0, PT, R4, 0x1ffffff, PT ;  /* 0x01ffffff0400780c */ /* 0x000fda0003f04070 */
[----:B0-----:R-:W-:Y:S05]  /*1d40*/  @P0 BRA `(.L_x_35) ;  /* 0x00000000000c0947 */ /* 0x001fea0003800000 */
[----:B------:R-:W-:-:S07]  /*1d50*/  MOV R4, 0x1d70 ;  /* 0x00001d7000047802 */ /* 0x000fce0000000f00 */
[----:B---3-5:R-:W-:Y:S05]  /*1d60*/  CALL.REL.NOINC `($__internal_0_$__cuda_sm20_rcp_rn_f32_slowpath) ;  /* 0x0000000000bc7944 */ /* 0x028fea0003c00000 */
[----:B------:R-:W-:Y:S05]  /*1d70*/  BRA `(.L_x_36) ;  /* 0x0000000000107947 */ /* 0x000fea0003800000 */
.L_x_35:
[----:B------:R-:W0:Y:S02]  /*1d80*/  MUFU.RCP R19, R2 ;  /* 0x0000000200137308 */ /* 0x000e240000001000 */
[----:B0-----:R-:W-:-:S04]  /*1d90*/  FFMA R4, R2, R19, -1 ;  /* 0xbf80000002047423 */ /* 0x001fc80000000013 */
[----:B------:R-:W-:-:S04]  /*1da0*/  FADD.FTZ R4, -R4, -RZ ;  /* 0x800000ff04047221 */ /* 0x000fc80000010100 */
[----:B------:R-:W-:-:S07]  /*1db0*/  FFMA R20, R19, R4, R19 ;  /* 0x0000000413147223 */ /* 0x000fce0000000013 */
.L_x_36:
[----:B------:R-:W-:Y:S05]  /*1dc0*/  BSYNC.RECONVERGENT B0 ;  /* 0x0000000000007941 */ /* 0x000fea0003800200 */
.L_x_34:
[----:B------:R-:W0:Y:S01]  /*1dd0*/  LDC R23, c[0x0][0x3b0] ;  /* 0x0000ec00ff177b82 */ /* 0x000e220000000800 */
[----:B------:R-:W-:Y:S01]  /*1de0*/  BSSY.RECONVERGENT B0, `(.L_x_37) ;  /* 0x000000c000007945 */ /* 0x000fe20003800200 */
[----:B0-----:R-:W0:Y:S08]  /*1df0*/  MUFU.RCP R2, R23 ;  /* 0x0000001700027308 */ /* 0x001e300000001000 */
[----:B------:R-:W1:Y:S01]  /*1e00*/  FCHK P0, -R12, R23 ;  /* 0x000000170c007302 */ /* 0x000e620000000100 */
[----:B0-----:R-:W-:-:S04]  /*1e10*/  FFMA R19, R2, -R23, 1 ;  /* 0x3f80000002137423 */ /* 0x001fc80000000817 */
[----:B------:R-:W-:-:S04]  /*1e20*/  FFMA R19, R2, R19, R2 ;  /* 0x0000001302137223 */ /* 0x000fc80000000002 */
[----:B------:R-:W-:-:S04]  /*1e30*/  FFMA R21, R19, -R12, RZ ;  /* 0x8000000c13157223 */ /* 0x000fc800000000ff */
[----:B------:R-:W-:-:S04]  /*1e40*/  FFMA R2, R21, -R23, -R12 ;  /* 0x8000001715027223 */ /* 0x000fc8000000080c */
[----:B------:R-:W-:Y:S01]  /*1e50*/  FFMA R2, R19, R2, R21 ;  /* 0x0000000213027223 */ /* 0x000fe20000000015 */
[----:B-1----:R-:W-:Y:S06]  /*1e60*/  @!P0 BRA `(.L_x_38) ;  /* 0x00000000000c8947 */ /* 0x002fec0003800000 */
[----:B------:R-:W-:Y:S01]  /*1e70*/  FADD R19, -R12, -RZ ;  /* 0x800000ff0c137221 */ /* 0x000fe20000000100 */
[----:B------:R-:W-:-:S07]  /*1e80*/  MOV R4, 0x1ea0 ;  /* 0x00001ea000047802 */ /* 0x000fce0000000f00 */
[----:B---3-5:R-:W-:Y:S05]  /*1e90*/  CALL.REL.NOINC `($__internal_1_$__cuda_sm3x_div_rn_noftz_f32_slowpath) ;  /* 0x0000000400447944 */ /* 0x028fea0003c00000 */
.L_x_38:
[----:B------:R-:W-:Y:S05]  /*1ea0*/  BSYNC.RECONVERGENT B0 ;  /* 0x0000000000007941 */ /* 0x000fea0003800200 */
.L_x_37:
[----:B------:R-:W0:Y:S01]  /*1eb0*/  LDCU UR6, c[0x0][0x3a0] ;  /* 0x00007400ff0677ac */ /* 0x000e220008000800 */
[----:B------:R-:W1:Y:S01]  /*1ec0*/  LDCU.64 UR4, c[0x0][0x380] ;  /* 0x00007000ff0477ac */ /* 0x000e620008000a00 */
[----:B0-----:R-:W-:-:S04]  /*1ed0*/  UIMAD UR6, UR10, UR6, UR9 ;  /* 0x000000060a0672a4 */ /* 0x001fc8000f8e0209 */
[----:B-1----:R-:W-:-:S06]  /*1ee0*/  UIMAD.WIDE UR4, UR6, 0x4, UR4 ;  /* 0x00000004060478a5 */ /* 0x002fcc000f8e0204 */
[----:B------:R-:W-:Y:S02]  /*1ef0*/  MOV R18, UR4 ;  /* 0x0000000400127c02 */ /* 0x000fe40008000f00 */
[----:B------:R-:W-:-:S05]  /*1f00*/  MOV R19, UR5 ;  /* 0x0000000500137c02 */ /* 0x000fca0008000f00 */
[----:B------:R-:W2:Y:S01]  /*1f10*/  LDG.E R18, desc[UR14][R18.64] ;  /* 0x0000000e12127981 */ /* 0x000ea2000c1e1900 */
[----:B------:R-:W-:Y:S01]  /*1f20*/  HFMA2 R21, -RZ, RZ, 0.96630859375, -0.0022525787353515625 ;  /* 0x3bbb989dff157431 */ /* 0x000fe200000001ff */
[----:B------:R-:W-:Y:S01]  /*1f30*/  MOV R23, 0x437c0000 ;  /* 0x437c000000177802 */ /* 0x000fe20000000f00 */
[----:B------:R-:W-:-:S04]  /*1f40*/  UIADD3 UR10, UPT, UPT, UR10, 0x1, URZ ;  /* 0x000000010a0a7890 */ /* 0x000fc8000fffe0ff */
[----:B------:R-:W-:Y:S01]  /*1f50*/  UISETP.NE.AND UP0, UPT, UR10, UR12, UPT ;  /* 0x0000000c0a00728c */ /* 0x000fe2000bf05270 */
[----:B------:R-:W-:-:S04]  /*1f60*/  FFMA.SAT R4, R2, R21, 0.5 ;  /* 0x3f00000002047423 */ /* 0x000fc80000002015 */
[----:B------:R-:W-:-:S04]  /*1f70*/  FFMA.RM R4, R4, R23, 12582913 ;  /* 0x4b40000104047423 */ /* 0x000fc80000004017 */
[C---:B------:R-:W-:Y:S01]  /*1f80*/  FADD R21, R4.reuse, -12583039 ;  /* 0xcb40007f04157421 */ /* 0x040fe20000000000 */
[----:B------:R-:W-:-:S03]  /*1f90*/  SHF.L.U32 R4, R4, 0x17, RZ ;  /* 0x0000001704047819 */ /* 0x000fc600000006ff */
[----:B------:R-:W-:-:S04]  /*1fa0*/  FFMA R21, R2, 1.4426950216293334961, -R21 ;  /* 0x3fb8aa3b02157823 */ /* 0x000fc80000000815 */
[----:B------:R-:W-:-:S06]  /*1fb0*/  FFMA R21, R2, 1.925963033500011079e-08, R21 ;  /* 0x32a5706002157823 */ /* 0x000fcc0000000015 */
[----:B------:R-:W0:Y:S02]  /*1fc0*/  MUFU.EX2 R21, R21 ;  /* 0x0000001500157308 */ /* 0x000e240000000800 */
[----:B0-----:R-:W-:-:S04]  /*1fd0*/  FMUL R23, R4, R21 ;  /* 0x0000001504177220 */ /* 0x001fc80000400000 */
[----:B------:R-:W-:-:S04]  /*1fe0*/  FMUL R20, R23, R20 ;  /* 0x0000001417147220 */ /* 0x000fc80000400000 */
[----:B--2--5:R-:W-:-:S05]  /*1ff0*/  FFMA R13, R20, R18, R13 ;  /* 0x00000012140d7223 */ /* 0x024fca000000000d */
[----:B------:R0:W-:Y:S01]  /*2000*/  STG.E desc[UR14][R16.64], R13 ;  /* 0x0000000d10007986 */ /* 0x0001e2000c10190e */
[----:B------:R-:W-:Y:S05]  /*2010*/  BRA.U UP0, `(.L_x_39) ;  /* 0xffffffed00e87547 */ /* 0x000fea000b83ffff */
[----:B------:R-:W-:-:S04]  /*2020*/  UIADD3 UR9, UPT, UPT, UR9, 0x1, URZ ;  /* 0x0000000109097890 */ /* 0x000fc8000fffe0ff */
[----:B------:R-:W-:-:S09]  /*2030*/  UISETP.NE.AND UP0, UPT, UR9, UR11, UPT ;  /* 0x0000000b0900728c */ /* 0x000fd2000bf05270 */
[----:B------:R-:W-:Y:S05]  /*2040*/  BRA.U UP0, `(.L_x_40) ;  /* 0xffffffed00d87547 */ /* 0x000fea000b83ffff */
[----:B------:R-:W-:Y:S05]  /*2050*/  EXIT ;  /* 0x000000000000794d */ /* 0x000fea0003800000 */
        .weak           $__internal_0_$__cuda_sm20_rcp_rn_f32_slowpath
        .type           $__internal_0_$__cuda_sm20_rcp_rn_f32_slowpath,@function
        .size           $__internal_0_$__cuda_sm20_rcp_rn_f32_slowpath,($__internal_1_$__cuda_sm3x_div_rn_noftz_f32_slowpath - $__internal_0_$__cuda_sm20_rcp_rn_f32_slowpath)
$__internal_0_$__cuda_sm20_rcp_rn_f32_slowpath:
[----:B------:R-:W-:Y:S01]  /*2060*/  IMAD.SHL.U32 R18, R2, 0x2, RZ ;  /* 0x0000000202127824 */ /* 0x000fe200078e00ff */
[----:B------:R-:W-:Y:S04]  /*2070*/  BSSY.RECONVERGENT B1, `(.L_x_41) ;  /* 0x0000030000017945 */ /* 0x000fe80003800200 */
[----:B------:R-:W-:-:S04]  /*2080*/  SHF.R.U32.HI R18, RZ, 0x18, R18 ;  /* 0x00000018ff127819 */ /* 0x000fc80000011612 */
[----:B------:R-:W-:-:S13]  /*2090*/  ISETP.NE.U32.AND P0, PT, R18, RZ, PT ;  /* 0x000000ff1200720c */ /* 0x000fda0003f05070 */
[----:B------:R-:W-:Y:S05]  /*20a0*/  @P0 BRA `(.L_x_42) ;  /* 0x0000000000280947 */ /* 0x000fea0003800000 */
[----:B------:R-:W-:-:S04]  /*20b0*/  SHF.L.U32 R18, R2, 0x1, RZ ;  /* 0x0000000102127819 */ /* 0x000fc800000006ff */
[----:B------:R-:W-:-:S13]  /*20c0*/  ISETP.NE.AND P0, PT, R18, RZ, PT ;  /* 0x000000ff1200720c */ /* 0x000fda0003f05270 */
[----:B------:R-:W-:Y:S01]  /*20d0*/  @P0 FFMA R19, R2, 1.84467440737095516160e+19, RZ ;  /* 0x5f80000002130823 */ /* 0x000fe200000000ff */
[----:B------:R-:W-:Y:S08]  /*20e0*/  @!P0 MUFU.RCP R20, R2 ;  /* 0x0000000200148308 */ /* 0x000ff00000001000 */
[----:B------:R-:W0:Y:S02]  /*20f0*/  @P0 MUFU.RCP R18, R19 ;  /* 0x0000001300120308 */ /* 0x000e240000001000 */
[----:B0-----:R-:W-:-:S04]  /*2100*/  @P0 FFMA R21, R19, R18, -1 ;  /* 0xbf80000013150423 */ /* 0x001fc80000000012 */
[----:B------:R-:W-:-:S04]  /*2110*/  @P0 FADD.FTZ R21, -R21, -RZ ;  /* 0x800000ff15150221 */ /* 0x000fc80000010100 */
[----:B------:R-:W-:-:S04]  /*2120*/  @P0 FFMA R21, R18, R21, R18 ;  /* 0x0000001512150223 */ /* 0x000fc80000000012 */
[----:B------:R-:W-:Y:S01]  /*2130*/  @P0 FFMA R20, R21, 1.84467440737095516160e+19, RZ ;  /* 0x5f80000015140823 */ /* 0x000fe200000000ff */
[----:B------:R-:W-:Y:S06]  /*2140*/  BRA `(.L_x_43) ;  /* 0x0000000000887947 */ /* 0x000fec0003800000 */
.L_x_42:
[----:B------:R-:W-:-:S04]  /*2150*/  IADD3 R19, PT, PT, R18, -0xfd, RZ ;  /* 0xffffff0312137810 */ /* 0x000fc80007ffe0ff */
[----:B------:R-:W-:-:S13]  /*2160*/  ISETP.GT.U32.AND P0, PT, R19, 0x1, PT ;  /* 0x000000011300780c */ /* 0x000fda0003f04070 */
[----:B------:R-:W-:Y:S05]  /*2170*/  @P0 BRA `(.L_x_44) ;  /* 0x0000000000780947 */ /* 0x000fea0003800000 */
[----:B------:R-:W-:Y:S01]  /*2180*/  LOP3.LUT R26, R2, 0x7fffff, RZ, 0xc0, !PT ;  /* 0x007fffff021a7812 */ /* 0x000fe200078ec0ff */
[----:B------:R-:W-:Y:S01]  /*2190*/  HFMA2 R22, -RZ, RZ, 0, 1.78813934326171875e-07 ;  /* 0x00000003ff167431 */ /* 0x000fe200000001ff */
[----:B------:R-:W-:Y:S02]  /*21a0*/  IADD3 R18, PT, PT, R18, -0xfc, RZ ;  /* 0xffffff0412127810 */ /* 0x000fe40007ffe0ff */
[----:B------:R-:W-:-:S04]  /*21b0*/  LOP3.LUT R26, R26, 0x3f800000, RZ, 0xfc, !PT ;  /* 0x3f8000001a1a7812 */ /* 0x000fc800078efcff */
[----:B------:R-:W0:Y:S01]  /*21c0*/  MUFU.RCP R21, R26 ;  /* 0x0000001a00157308 */ /* 0x000e220000001000 */
[----:B------:R-:W-:Y:S01]  /*21d0*/  SHF.L.U32 R22, R22, R19, RZ ;  /* 0x0000001316167219 */ /* 0x000fe200000006ff */
[----:B0-----:R-:W-:-:S04]  /*21e0*/  FFMA R24, R26, R21, -1 ;  /* 0xbf8000001a187423 */ /* 0x001fc80000000015 */
[----:B------:R-:W-:-:S04]  /*21f0*/  FADD.FTZ R24, -R24, -RZ ;  /* 0x800000ff18187221 */ /* 0x000fc80000010100 */
[CCC-:B------:R-:W-:Y:S01]  /*2200*/  FFMA.RM R20, R21.reuse, R24.reuse, R21.reuse ;  /* 0x0000001815147223 */ /* 0x1c0fe20000004015 */
[----:B------:R-:W-:-:S04]  /*2210*/  FFMA.RP R21, R21, R24, R21 ;  /* 0x0000001815157223 */ /* 0x000fc80000008015 */
[C---:B------:R-:W-:Y:S02]  /*2220*/  LOP3.LUT R23, R20.reuse, 0x7fffff, RZ, 0xc0, !PT ;  /* 0x007fffff14177812 */ /* 0x040fe400078ec0ff */
[----:B------:R-:W-:Y:S02]  /*2230*/  FSETP.NEU.FTZ.AND P0, PT, R20, R21, PT ;  /* 0x000000151400720b */ /* 0x000fe40003f1d000 */
[----:B------:R-:W-:Y:S02]  /*2240*/  LOP3.LUT R23, R23, 0x800000, RZ, 0xfc, !PT ;  /* 0x0080000017177812 */ /* 0x000fe400078efcff */
[----:B------:R-:W-:Y:S02]  /*2250*/  SEL R20, RZ, 0xffffffff, !P0 ;  /* 0xffffffffff147807 */ /* 0x000fe40004000000 */
[----:B------:R-:W-:Y:S02]  /*2260*/  LOP3.LUT R22, R22, R23, RZ, 0xc0, !PT ;  /* 0x0000001716167212 */ /* 0x000fe400078ec0ff */
[----:B------:R-:W-:-:S02]  /*2270*/  IADD3 R20, PT, PT, -R20, RZ, RZ ;  /* 0x000000ff14147210 */ /* 0x000fc40007ffe1ff */
[-C--:B------:R-:W-:Y:S02]  /*2280*/  SHF.R.U32.HI R22, RZ, R19.reuse, R22 ;  /* 0x00000013ff167219 */ /* 0x080fe40000011616 */
[--C-:B------:R-:W-:Y:S02]  /*2290*/  LOP3.LUT P1, RZ, R20, R19, R23.reuse, 0xf8, !PT ;  /* 0x0000001314ff7212 */ /* 0x100fe4000782f817 */
[C---:B------:R-:W-:Y:S02]  /*22a0*/  LOP3.LUT P0, RZ, R22.reuse, 0x1, RZ, 0xc0, !PT ;  /* 0x0000000116ff7812 */ /* 0x040fe4000780c0ff */
[----:B------:R-:W-:Y:S02]  /*22b0*/  LOP3.LUT P2, RZ, R22, 0x2, RZ, 0xc0, !PT ;  /* 0x0000000216ff7812 */ /* 0x000fe4000784c0ff */
[----:B------:R-:W-:Y:S02]  /*22c0*/  SHF.R.U32.HI R23, RZ, R18, R23 ;  /* 0x00000012ff177219 */ /* 0x000fe40000011617 */
[----:B------:R-:W-:-:S02]  /*22d0*/  PLOP3.LUT P0, PT, P0, P1, P2, 0xe0, 0x0 ;  /* 0x000000000000781c */ /* 0x000fc40000703c20 */
[----:B------:R-:W-:Y:S02]  /*22e0*/  LOP3.LUT P1, RZ, R2, 0x7fffff, RZ, 0xc0, !PT ;  /* 0x007fffff02ff7812 */ /* 0x000fe4000782c0ff */
[----:B------:R-:W-:-:S04]  /*22f0*/  SEL R19, RZ, 0x1, !P0 ;  /* 0x00000001ff137807 */ /* 0x000fc80004000000 */
[----:B------:R-:W-:-:S04]  /*2300*/  IADD3 R19, PT, PT, -R19, RZ, RZ ;  /* 0x000000ff13137210 */ /* 0x000fc80007ffe1ff */
[----:B------:R-:W-:-:S13]  /*2310*/  ISETP.GE.AND P0, PT, R19, RZ, PT ;  /* 0x000000ff1300720c */ /* 0x000fda0003f06270 */
[----:B------:R-:W-:-:S05]  /*2320*/  @!P0 VIADD R23, R23, 0x1 ;  /* 0x0000000117178836 */ /* 0x000fca0000000000 */
[----:B------:R-:W-:-:S04]  /*2330*/  @!P1 SHF.L.U32 R23, R23, 0x1, RZ ;  /* 0x0000000117179819 */ /* 0x000fc800000006ff */
[----:B------:R-:W-:Y:S01]  /*2340*/  LOP3.LUT R20, R23, 0x80000000, R2, 0xf8, !PT ;  /* 0x8000000017147812 */ /* 0x000fe200078ef802 */
[----:B------:R-:W-:Y:S06]  /*2350*/  BRA `(.L_x_43) ;  /* 0x0000000000047947 */ /* 0x000fec0003800000 */
.L_x_44:
[----:B------:R0:W1:Y:S02]  /*2360*/  MUFU.RCP R20, R2 ;  /* 0x0000000200147308 */ /* 0x0000640000001000 */
.L_x_43:
[----:B------:R-:W-:Y:S05]  /*2370*/  BSYNC.RECONVERGENT B1 ;  /* 0x0000000000017941 */ /* 0x000fea0003800200 */
.L_x_41:
[----:B------:R-:W-:Y:S01]  /*2380*/  HFMA2 R19, -RZ, RZ, 0, 0 ;  /* 0x00000000ff137431 */ /* 0x000fe200000001ff */
[----:B------:R-:W-:-:S04]  /*2390*/  MOV R18, R4 ;  /* 0x0000000400127202 */ /* 0x000fc80000000f00 */
[----:B01----:R-:W-:Y:S05]  /*23a0*/  RET.REL.NODEC R18 `(_Z3fevPKfS0_PfS0_iiiff) ;  /* 0xffffffdc12147950 */ /* 0x003fea0003c3ffff */
        .weak           $__internal_1_$__cuda_sm3x_div_rn_noftz_f32_slowpath
        .type           $__internal_1_$__cuda_sm3x_div_rn_noftz_f32_slowpath,@function
        .size           $__internal_1_$__cuda_sm3x_div_rn_noftz_f32_slowpath,(.L_x_86 - $__internal_1_$__cuda_sm3x_div_rn_noftz_f32_slowpath)
$__internal_1_$__cuda_sm3x_div_rn_noftz_f32_slowpath:
[--C-:B------:R-:W-:Y:S01]  /*23b0*/  SHF.R.U32.HI R12, RZ, 0x17, R0.reuse ;  /* 0x00000017ff0c7819 */ /* 0x100fe20000011600 */
[----:B------:R-:W-:Y:S01]  /*23c0*/  BSSY.RECONVERGENT B1, `(.L_x_45) ;  /* 0x0000064000017945 */ /* 0x000fe20003800200 */
[----:B------:R-:W-:Y:S01]  /*23d0*/  SHF.R.U32.HI R2, RZ, 0x17, R19 ;  /* 0x00000017ff027819 */ /* 0x000fe20000011613 */
[----:B------:R-:W-:Y:S01]  /*23e0*/  IMAD.MOV.U32 R21, RZ, RZ, R0 ;  /* 0x000000ffff157224 */ /* 0x000fe200078e0000 */
[----:B------:R-:W-:Y:S02]  /*23f0*/  LOP3.LUT R12, R12, 0xff, RZ, 0xc0, !PT ;  /* 0x000000ff0c0c7812 */ /* 0x000fe400078ec0ff */
[----:B------:R-:W-:Y:S02]  /*2400*/  LOP3.LUT R25, R2, 0xff, RZ, 0xc0, !PT ;  /* 0x000000ff02197812 */ /* 0x000fe400078ec0ff */
[----:B------:R-:W-:Y:S02]  /*2410*/  IADD3 R22, PT, PT, R12, -0x1, RZ ;  /* 0xffffffff0c167810 */ /* 0x000fe40007ffe0ff */
[----:B------:R-:W-:-:S02]  /*2420*/  IADD3 R23, PT, PT, R25, -0x1, RZ ;  /* 0xffffffff19177810 */ /* 0x000fc40007ffe0ff */
[----:B------:R-:W-:Y:S02]  /*2430*/  ISETP.GT.U32.AND P0, PT, R22, 0xfd, PT ;  /* 0x000000fd1600780c */ /* 0x000fe40003f04070 */
[----:B------:R-:W-:Y:S02]  /*2440*/  MOV R2, R19 ;  /* 0x0000001300027202 */ /* 0x000fe40000000f00 */
[----:B------:R-:W-:-:S13]  /*2450*/  ISETP.GT.U32.OR P0, PT, R23, 0xfd, P0 ;  /* 0x000000fd1700780c */ /* 0x000fda0000704470 */
[----:B------:R-:W-:Y:S01]  /*2460*/  @!P0 MOV R18, RZ ;  /* 0x000000ff00128202 */ /* 0x000fe20000000f00 */
[----:B------:R-:W-:Y:S06]  /*2470*/  @!P0 BRA `(.L_x_46) ;  /* 0x00000000005c8947 */ /* 0x000fec0003800000 */
[----:B------:R-:W-:Y:S02]  /*2480*/  FSETP.GTU.FTZ.AND P0, PT, |R19|, +INF , PT ;  /* 0x7f8000001300780b */ /* 0x000fe40003f1c200 */
[----:B------:R-:W-:-:S04]  /*2490*/  FSETP.GTU.FTZ.AND P1, PT, |R0|, +INF , PT ;  /* 0x7f8000000000780b */ /* 0x000fc80003f3c200 */
[----:B------:R-:W-:-:S13]  /*24a0*/  PLOP3.LUT P0, PT, P0, P1, PT, 0xf8, 0x8f ;  /* 0x00000000008f781c */ /* 0x000fda0000703f70 */
[----:B------:R-:W-:Y:S05]  /*24b0*/  @P0 BRA `(.L_x_47) ;  /* 0x00000004004c0947 */ /* 0x000fea0003800000 */
[----:B------:R-:W-:-:S13]  /*24c0*/  LOP3.LUT P0, RZ, R21, 0x7fffffff, R2, 0xc8, !PT ;  /* 0x7fffffff15ff7812 */ /* 0x000fda000780c802 */
[----:B------:R-:W-:Y:S05]  /*24d0*/  @!P0 BRA `(.L_x_48) ;  /* 0x00000004003c8947 */ /* 0x000fea0003800000 */
[C---:B------:R-:W-:Y:S02]  /*24e0*/  FSETP.NEU.FTZ.AND P2, PT, |R19|.reuse, +INF , PT ;  /* 0x7f8000001300780b */ /* 0x040fe40003f5d200 */
[----:B------:R-:W-:Y:S02]  /*24f0*/  FSETP.NEU.FTZ.AND P1, PT, |R0|, +INF , PT ;  /* 0x7f8000000000780b */ /* 0x000fe40003f3d200 */
[----:B------:R-:W-:-:S11]  /*2500*/  FSETP.NEU.FTZ.AND P0, PT, |R19|, +INF , PT ;  /* 0x7f8000001300780b */ /* 0x000fd60003f1d200 */
[----:B------:R-:W-:Y:S05]  /*2510*/  @!P1 BRA !P2, `(.L_x_48) ;  /* 0x00000004002c9947 */ /* 0x000fea0005000000 */
[----:B------:R-:W-:-:S04]  /*2520*/  LOP3.LUT P2, RZ, R2, 0x7fffffff, RZ, 0xc0, !PT ;  /* 0x7fffffff02ff7812 */ /* 0x000fc8000784c0ff */
[----:B------:R-:W-:-:S13]  /*2530*/  PLOP3.LUT P1, PT, P1, P2, PT, 0x2f, 0xf2 ;  /* 0x0000000000f2781c */ /* 0x000fda0000f24577 */
[----:B------:R-:W-:Y:S05]  /*2540*/  @P1 BRA `(.L_x_49) ;  /* 0x0000000400181947 */ /* 0x000fea0003800000 */
[----:B------:R-:W-:-:S04]  /*2550*/  LOP3.LUT P1, RZ, R21, 0x7fffffff, RZ, 0xc0, !PT ;  /* 0x7fffffff15ff7812 */ /* 0x000fc8000782c0ff */
[----:B------:R-:W-:-:S13]  /*2560*/  PLOP3.LUT P0, PT, P0, P1, PT, 0x2f, 0xf2 ;  /* 0x0000000000f2781c */ /* 0x000fda0000702577 */
[----:B------:R-:W-:Y:S05]  /*2570*/  @P0 BRA `(.L_x_50) ;  /* 0x0000000400000947 */ /* 0x000fea0003800000 */
[----:B------:R-:W-:Y:S02]  /*2580*/  ISETP.GE.AND P0, PT, R23, RZ, PT ;  /* 0x000000ff1700720c */ /* 0x000fe40003f06270 */
[----:B------:R-:W-:-:S11]  /*2590*/  ISETP.GE.AND P1, PT, R22, RZ, PT ;  /* 0x000000ff1600720c */ /* 0x000fd60003f26270 */
[----:B------:R-:W-:Y:S01]  /*25a0*/  @P0 MOV R18, RZ ;  /* 0x000000ff00120202 */ /* 0x000fe20000000f00 */
[----:B------:R-:W-:Y:S01]  /*25b0*/  @!P0 FFMA R2, R19, 1.84467440737095516160e+19, RZ ;  /* 0x5f80000013028823 */ /* 0x000fe200000000ff */
[----:B------:R-:W-:Y:S01]  /*25c0*/  @!P0 MOV R18, 0xffffffc0 ;  /* 0xffffffc000128802 */ /* 0x000fe20000000f00 */
[----:B------:R-:W-:-:S03]  /*25d0*/  @!P1 FFMA R21, R0, 1.84467440737095516160e+19, RZ ;  /* 0x5f80000000159823 */ /* 0x000fc600000000ff */
[----:B------:R-:W-:-:S07]  /*25e0*/  @!P1 IADD3 R18, PT, PT, R18, 0x40, RZ ;  /* 0x0000004012129810 */ /* 0x000fce0007ffe0ff */
.L_x_46:
[----:B------:R-:W-:Y:S01]  /*25f0*/  LEA R22, R12, 0xc0800000, 0x17 ;  /* 0xc08000000c167811 */ /* 0x000fe200078eb8ff */
[----:B------:R-:W-:Y:S01]  /*2600*/  BSSY.RECONVERGENT B2, `(.L_x_51) ;  /* 0x0000036000027945 */ /* 0x000fe20003800200 */
[----:B------:R-:W-:Y:S02]  /*2610*/  IADD3 R19, PT, PT, R25, -0x7f, RZ ;  /* 0xffffff8119137810 */ /* 0x000fe40007ffe0ff */
[----:B------:R-:W-:-:S03]  /*2620*/  IADD3 R24, PT, PT, -R22, R21, RZ ;  /* 0x0000001516187210 */ /* 0x000fc60007ffe1ff */
[C---:B------:R-:W-:Y:S01]  /*2630*/  IMAD R2, R19.reuse, -0x800000, R2 ;  /* 0xff80000013027824 */ /* 0x040fe200078e0202 */
[----:B------:R-:W0:Y:S01]  /*2640*/  MUFU.RCP R21, R24 ;  /* 0x0000001800157308 */ /* 0x000e220000001000 */
[----:B------:R-:W-:Y:S01]  /*2650*/  FADD.FTZ R23, -R24, -RZ ;  /* 0x800000ff18177221 */ /* 0x000fe20000010100 */
[----:B------:R-:W-:-:S04]  /*2660*/  IADD3 R19, PT, PT, R19, 0x7f, -R12 ;  /* 0x0000007f13137810 */ /* 0x000fc80007ffe80c */
[----:B------:R-:W-:Y:S01]  /*2670*/  IADD3 R19, PT, PT, R19, R18, RZ ;  /* 0x0000001213137210 */ /* 0x000fe20007ffe0ff */
[----:B0-----:R-:W-:-:S04]  /*2680*/  FFMA R22, R21, R23, 1 ;  /* 0x3f80000015167423 */ /* 0x001fc80000000017 */
[----:B------:R-:W-:-:S04]  /*2690*/  FFMA R21, R21, R22, R21 ;  /* 0x0000001615157223 */ /* 0x000fc80000000015 */
[----:B------:R-:W-:-:S04]  /*26a0*/  FFMA R22, R2, R21, RZ ;  /* 0x0000001502167223 */ /* 0x000fc800000000ff */
[----:B------:R-:W-:-:S04]  /*26b0*/  FFMA R25, R23, R22, R2 ;  /* 0x0000001617197223 */ /* 0x000fc80000000002 */
[----:B------:R-:W-:-:S04]  /*26c0*/  FFMA R22, R21, R25, R22 ;  /* 0x0000001915167223 */ /* 0x000fc80000000016 */
[----:B------:R-:W-:-:S04]  /*26d0*/  FFMA R23, R23, R22, R2 ;  /* 0x0000001617177223 */ /* 0x000fc80000000002 */
[----:B------:R-:W-:-:S05]  /*26e0*/  FFMA R2, R21, R23, R22 ;  /* 0x0000001715027223 */ /* 0x000fca0000000016 */
[----:B------:R-:W-:-:S04]  /*26f0*/  SHF.R.U32.HI R12, RZ, 0x17, R2 ;  /* 0x00000017ff0c7819 */ /* 0x000fc80000011602 */
[----:B------:R-:W-:-:S05]  /*2700*/  LOP3.LUT R12, R12, 0xff, RZ, 0xc0, !PT ;  /* 0x000000ff0c0c7812 */ /* 0x000fca00078ec0ff */
[----:B------:R-:W-:-:S05]  /*2710*/  IMAD.IADD R24, R12, 0x1, R19 ;  /* 0x000000010c187824 */ /* 0x000fca00078e0213 */
[----:B------:R-:W-:-:S04]  /*2720*/  IADD3 R12, PT, PT, R24, -0x1, RZ ;  /* 0xffffffff180c7810 */ /* 0x000fc80007ffe0ff */
[----:B------:R-:W-:-:S13]  /*2730*/  ISETP.GE.U32.AND P0, PT, R12, 0xfe, PT ;  /* 0x000000fe0c00780c */ /* 0x000fda0003f06070 */
[----:B------:R-:W-:Y:S05]  /*2740*/  @!P0 BRA `(.L_x_52) ;  /* 0x0000000000808947 */ /* 0x000fea0003800000 */
[----:B------:R-:W-:-:S13]  /*2750*/  ISETP.GT.AND P0, PT, R24, 0xfe, PT ;  /* 0x000000fe1800780c */ /* 0x000fda0003f04270 */
[----:B------:R-:W-:Y:S05]  /*2760*/  @P0 BRA `(.L_x_53) ;  /* 0x00000000006c0947 */ /* 0x000fea0003800000 */
[----:B------:R-:W-:-:S13]  /*2770*/  ISETP.GE.AND P0, PT, R24, 0x1, PT ;  /* 0x000000011800780c */ /* 0x000fda0003f06270 */
[----:B------:R-:W-:Y:S05]  /*2780*/  @P0 BRA `(.L_x_54) ;  /* 0x0000000000740947 */ /* 0x000fea0003800000 */
[----:B------:R-:W-:Y:S02]  /*2790*/  ISETP.GE.AND P0, PT, R24, -0x18, PT ;  /* 0xffffffe81800780c */ /* 0x000fe40003f06270 */
[----:B------:R-:W-:-:S11]  /*27a0*/  LOP3.LUT R2, R2, 0x80000000, RZ, 0xc0, !PT ;  /* 0x8000000002027812 */ /* 0x000fd600078ec0ff */
[----:B------:R-:W-:Y:S05]  /*27b0*/  @!P0 BRA `(.L_x_54) ;  /* 0x0000000000688947 */ /* 0x000fea0003800000 */
[CCC-:B------:R-:W-:Y:S01]  /*27c0*/  FFMA.RZ R12, R21.reuse, R23.reuse, R22.reuse ;  /* 0x00000017150c7223 */ /* 0x1c0fe2000000c016 */
[C---:B------:R-:W-:Y:S02]  /*27d0*/  IADD3 R19, PT, PT, R24.reuse, 0x20, RZ ;  /* 0x0000002018137810 */ /* 0x040fe40007ffe0ff */
[----:B------:R-:W-:Y:S02]  /*27e0*/  ISETP.NE.AND P2, PT, R24, RZ, PT ;  /* 0x000000ff1800720c */ /* 0x000fe40003f45270 */
[----:B------:R-:W-:Y:S01]  /*27f0*/  LOP3.LUT R18, R12, 0x7fffff, RZ, 0xc0, !PT ;  /* 0x007fffff0c127812 */ /* 0x000fe200078ec0ff */
[CCC-:B------:R-:W-:Y:S01]  /*2800*/  FFMA.RP R12, R21.reuse, R23.reuse, R22.reuse ;  /* 0x00000017150c7223 */ /* 0x1c0fe20000008016 */
[----:B------:R-:W-:Y:S01]  /*2810*/  FFMA.RM R21, R21, R23, R22 ;  /* 0x0000001715157223 */ /* 0x000fe20000004016 */
[----:B------:R-:W-:Y:S02]  /*2820*/  ISETP.NE.AND P1, PT, R24, RZ, PT ;  /* 0x000000ff1800720c */ /* 0x000fe40003f25270 */
[----:B------:R-:W-:-:S02]  /*2830*/  LOP3.LUT R18, R18, 0x800000, RZ, 0xfc, !PT ;  /* 0x0080000012127812 */ /* 0x000fc400078efcff */
[----:B------:R-:W-:Y:S02]  /*2840*/  IADD3 R22, PT, PT, -R24, RZ, RZ ;  /* 0x000000ff18167210 */ /* 0x000fe40007ffe1ff */
[----:B------:R-:W-:Y:S02]  /*2850*/  SHF.L.U32 R19, R18, R19, RZ ;  /* 0x0000001312137219 */ /* 0x000fe400000006ff */
[----:B------:R-:W-:Y:S02]  /*2860*/  FSETP.NEU.FTZ.AND P0, PT, R12, R21, PT ;  /* 0x000000150c00720b */ /* 0x000fe40003f1d000 */
[----:B------:R-:W-:Y:S02]  /*2870*/  SEL R21, R22, RZ, P2 ;  /* 0x000000ff16157207 */ /* 0x000fe40001000000 */
[----:B------:R-:W-:Y:S02]  /*2880*/  ISETP.NE.AND P1, PT, R19, RZ, P1 ;  /* 0x000000ff1300720c */ /* 0x000fe40000f25270 */
[----:B------:R-:W-:-:S02]  /*2890*/  SHF.R.U32.HI R21, RZ, R21, R18 ;  /* 0x00000015ff157219 */ /* 0x000fc40000011612 */
[----:B------:R-:W-:Y:S02]  /*28a0*/  PLOP3.LUT P0, PT, P0, P1, PT, 0xf8, 0x8f ;  /* 0x00000000008f781c */ /* 0x000fe40000703f70 */
[----:B------:R-:W-:Y:S02]  /*28b0*/  SHF.R.U32.HI R19, RZ, 0x1, R21 ;  /* 0x00000001ff137819 */ /* 0x000fe40000011615 */
[----:B------:R-:W-:-:S04]  /*28c0*/  SEL R12, RZ, 0x1, !P0 ;  /* 0x00000001ff0c7807 */ /* 0x000fc80004000000 */
[----:B------:R-:W-:-:S04]  /*28d0*/  LOP3.LUT R12, R12, 0x1, R19, 0xf8, !PT ;  /* 0x000000010c0c7812 */ /* 0x000fc800078ef813 */
[----:B------:R-:W-:-:S04]  /*28e0*/  LOP3.LUT R12, R12, R21, RZ, 0xc0, !PT ;  /* 0x000000150c0c7212 */ /* 0x000fc800078ec0ff */
[----:B------:R-:W-:-:S04]  /*28f0*/  IADD3 R19, PT, PT, R19, R12, RZ ;  /* 0x0000000c13137210 */ /* 0x000fc80007ffe0ff */
[----:B------:R-:W-:Y:S01]  /*2900*/  LOP3.LUT R2, R19, R2, RZ, 0xfc, !PT ;  /* 0x0000000213027212 */ /* 0x000fe200078efcff */
[----:B------:R-:W-:Y:S06]  /*2910*/  BRA `(.L_x_54) ;  /* 0x0000000000107947 */ /* 0x000fec0003800000 */
.L_x_53:
[----:B------:R-:W-:-:S04]  /*2920*/  LOP3.LUT R2, R2, 0x80000000, RZ, 0xc0, !PT ;  /* 0x8000000002027812 */ /* 0x000fc800078ec0ff */
[----:B------:R-:W-:Y:S01]  /*2930*/  LOP3.LUT R2, R2, 0x7f800000, RZ, 0xfc, !PT ;  /* 0x7f80000002027812 */ /* 0x000fe200078efcff */
[----:B------:R-:W-:Y:S06]  /*2940*/  BRA `(.L_x_54) ;  /* 0x0000000000047947 */ /* 0x000fec0003800000 */
.L_x_52:
[----:B------:R-:W-:-:S07]  /*2950*/  LEA R2, R19, R2, 0x17 ;  /* 0x0000000213027211 */ /* 0x000fce00078eb8ff */
.L_x_54:
[----:B------:R-:W-:Y:S05]  /*2960*/  BSYNC.RECONVERGENT B2 ;  /* 0x0000000000027941 */ /* 0x000fea0003800200 */
.L_x_51:
[----:B------:R-:W-:Y:S05]  /*2970*/  BRA `(.L_x_55) ;  /* 0x0000000000207947 */ /* 0x000fea0003800000 */
.L_x_50:
[----:B------:R-:W-:-:S04]  /*2980*/  LOP3.LUT R2, R21, 0x80000000, R2, 0x48, !PT ;  /* 0x8000000015027812 */ /* 0x000fc800078e4802 */
[----:B------:R-:W-:Y:S01]  /*2990*/  LOP3.LUT R2, R2, 0x7f800000, RZ, 0xfc, !PT ;  /* 0x7f80000002027812 */ /* 0x000fe200078efcff */
[----:B------:R-:W-:Y:S06]  /*29a0*/  BRA `(.L_x_55) ;  /* 0x0000000000147947 */ /* 0x000fec0003800000 */
.L_x_49:
[----:B------:R-:W-:Y:S01]  /*29b0*/  LOP3.LUT R2, R21, 0x80000000, R2, 0x48, !PT ;  /* 0x8000000015027812 */ /* 0x000fe200078e4802 */
[----:B------:R-:W-:Y:S06]  /*29c0*/  BRA `(.L_x_55) ;  /* 0x00000000000c7947 */ /* 0x000fec0003800000 */
.L_x_48:
[----:B------:R-:W0:Y:S01]  /*29d0*/  MUFU.RSQ R2, -QNAN ;  /* 0xffc0000000027908 */ /* 0x000e220000001400 */
[----:B------:R-:W-:Y:S05]  /*29e0*/  BRA `(.L_x_55) ;  /* 0x0000000000047947 */ /* 0x000fea0003800000 */
.L_x_47:
[----:B------:R-:W-:-:S07]  /*29f0*/  FADD.FTZ R2, R19, R0 ;  /* 0x0000000013027221 */ /* 0x000fce0000010000 */
.L_x_55:
[----:B------:R-:W-:Y:S05]  /*2a00*/  BSYNC.RECONVERGENT B1 ;  /* 0x0000000000017941 */ /* 0x000fea0003800200 */
.L_x_45:
[----:B------:R-:W-:Y:S01]  /*2a10*/  HFMA2 R19, -RZ, RZ, 0, 0 ;  /* 0x00000000ff137431 */ /* 0x000fe200000001ff */
[----:B------:R-:W-:-:S04]  /*2a20*/  MOV R18, R4 ;  /* 0x0000000400127202 */ /* 0x000fc80000000f00 */
[----:B0-----:R-:W-:Y:S05]  /*2a30*/  RET.REL.NODEC R18 `(_Z3fevPKfS0_PfS0_iiiff) ;  /* 0xffffffd412707950 */ /* 0x001fea0003c3ffff */
.L_x_56:
[----:B------:R-:W-:-:S00]  /*2a40*/  BRA `(.L_x_56) ;  /* 0xfffffffc00fc7947 */ /* 0x000fc0000383ffff */
[----:B------:R-:W-:-:S00]  /*2a50*/  NOP ;  /* 0x0000000000007918 */ /* 0x000fc00000000000 */
        /* <DEDUP_REMOVED lines=10> */
.L_x_86:


//--------------------- .text._Z3ZevPKfPfS0_iiiff --------------------------
	.section	.text._Z3ZevPKfPfS0_iiiff,"ax",@progbits
	.align	128
        .global         _Z3ZevPKfPfS0_iiiff
        .type           _Z3ZevPKfPfS0_iiiff,@function
        .size           _Z3ZevPKfPfS0_iiiff,(.L_x_87 - _Z3ZevPKfPfS0_iiiff)
        .other          _Z3ZevPKfPfS0_iiiff,@"STO_CUDA_ENTRY STV_DEFAULT"
_Z3ZevPKfPfS0_iiiff:
.text._Z3ZevPKfPfS0_iiiff:
[----:B------:R-:W-:Y:S01]  /*0000*/  LDC R1, c[0x0][0x37c] ;  /* 0x0000df00ff017b82 */ /* 0x000fe20000000800 */
[----:B------:R-:W0:Y:S01]  /*0010*/  S2R R0, SR_TID.Y ;  /* 0x0000000000007919 */ /* 0x000e220000002200 */
[----:B------:R-:W1:Y:S06]  /*0020*/  LDCU UR7, c[0x0][0x3a0] ;  /* 0x00007400ff0777ac */ /* 0x000e6c0008000800 */
[----:B------:R-:W2:Y:S01]  /*0030*/  LDC R3, c[0x0][0x360] ;  /* 0x0000d800ff037b82 */ /* 0x000ea20000000800 */
[----:B------:R-:W2:Y:S07]  /*0040*/  S2R R2, SR_TID.X ;  /* 0x0000000000027919 */ /* 0x000eae0000002100 */
[----:B------:R-:W0:Y:S08]  /*0050*/  S2UR UR6, SR_CTAID.Y ;  /* 0x00000000000679c3 */ /* 0x000e300000002600 */
[----:B------:R-:W0:Y:S01]  /*0060*/  LDC R7, c[0x0][0x364] ;  /* 0x0000d900ff077b82 */ /* 0x000e220000000800 */
[----:B-1----:R-:W-:-:S04]  /*0070*/  UIADD3 UR4, UPT, UPT, UR7, -0x1, URZ ;  /* 0xffffffff07047890 */ /* 0x002fc8000fffe0ff */
[----:B------:R-:W-:-:S03]  /*0080*/  ULEA.HI UR4, UR4, UR4, URZ, 0x1 ;  /* 0x0000000404047291 */ /* 0x000fc6000f8f08ff */
[----:B------:R-:W1:Y:S01]  /*0090*/  LDC.64 R8, c[0x0][0x398] ;  /* 0x0000e600ff087b82 */ /* 0x000e620000000a00 */
[----:B------:R-:W-:-:S07]  /*00a0*/  USHF.R.S32.HI UR4, URZ, 0x1, UR4 ;  /* 0x00000001ff047899 */ /* 0x000fce0008011404 */
[----:B------:R-:W2:Y:S01]  /*00b0*/  S2UR UR5, SR_CTAID.X ;  /* 0x00000000000579c3 */ /* 0x000ea20000002500 */
[----:B0-----:R-:W-:Y:S01]  /*00c0*/  IMAD R7, R7, UR6, R0 ;  /* 0x0000000607077c24 */ /* 0x001fe2000f8e0200 */
[----:B-1----:R-:W-:Y:S02]  /*00d0*/  IADD3 R0, PT, PT, R9, -UR4, RZ ;  /* 0x8000000409007c10 */ /* 0x002fe4000fffe0ff */
[----:B------:R-:W-:Y:S02]  /*00e0*/  IADD3 R5, PT, PT, R8, -UR4, RZ ;  /* 0x8000000408057c10 */ /* 0x000fe4000fffe0ff */
[----:B------:R-:W-:Y:S01]  /*00f0*/  ISETP.GE.AND P0, PT, R7, R0, PT ;  /* 0x000000000700720c */ /* 0x000fe20003f06270 */
[----:B--2---:R-:W-:Y:S01]  /*0100*/  IMAD R3, R3, UR5, R2 ;  /* 0x0000000503037c24 */ /* 0x004fe2000f8e0202 */
[----:B------:R-:W-:-:S04]  /*0110*/  MOV R2, UR4 ;  /* 0x0000000400027c02 */ /* 0x000fc80008000f00 */
[----:B------:R-:W-:-:S13]  /*0120*/  ISETP.GE.OR P0, PT, R3, R5, P0 ;  /* 0x000000050300720c */ /* 0x000fda0000706670 */
[----:B------:R-:W-:Y:S05]  /*0130*/  @P0 EXIT ;  /* 0x000000000000094d */ /* 0x000fea0003800000 */
[----:B------:R-:W-:-:S13]  /*0140*/  ISETP.GE.AND P0, PT, R2, R5, PT ;  /* 0x000000050200720c */ /* 0x000fda0003f06270 */
[----:B------:R-:W-:Y:S05]  /*0150*/  @P0 EXIT ;  /* 0x000000000000094d */ /* 0x000fea0003800000 */
[----:B------:R-:W-:-:S04]  /*0160*/  IADD3 R11, PT, PT, -R2, R9, RZ ;  /* 0x00000009020b7210 */ /* 0x000fc80007ffe1ff */
[----:B------:R-:W-:-:S13]  /*0170*/  ISETP.GE.AND P0, PT, R2, R11, PT ;  /* 0x0000000b0200720c */ /* 0x000fda0003f06270 */
[----:B------:R-:W-:Y:S05]  /*0180*/  @P0 EXIT ;  /* 0x000000000000094d */ /* 0x000fea0003800000 */
[----:B------:R-:W0:Y:S01]  /*0190*/  LDC.64 R12, c[0x0][0x388] ;  /* 0x0000e200ff0c7b82 */ /* 0x000e220000000a00 */
[----:B------:R-:W-:Y:S01]  /*01a0*/  UISETP.GT.AND UP0, UPT, UR7, -0x1, UPT ;  /* 0xffffffff0700788c */ /* 0x000fe2000bf04270 */
[-C--:B------:R-:W-:Y:S01]  /*01b0*/  IADD3 R3, PT, PT, R3, R2.reuse, RZ ;  /* 0x0000000203037210 */ /* 0x080fe20007ffe0ff */
[----:B------:R-:W1:Y:S01]  /*01c0*/  LDCU.64 UR4, c[0x0][0x358] ;  /* 0x00006b00ff0477ac */ /* 0x000e620008000a00 */
[----:B------:R-:W-:-:S04]  /*01d0*/  IADD3 R4, PT, PT, R7, R2, RZ ;  /* 0x0000000207047210 */ /* 0x000fc80007ffe0ff */
[----:B------:R-:W2:Y:S01]  /*01e0*/  LDC R0, c[0x0][0x3a8] ;  /* 0x0000ea00ff007b82 */ /* 0x000ea20000000800 */
[----:B------:R-:W-:-:S04]  /*01f0*/  IMAD R7, R4, R8, R3 ;  /* 0x0000000804077224 */ /* 0x000fc800078e0203 */
[----:B0-----:R-:W-:Y:S01]  /*0200*/  IMAD.WIDE R12, R7, 0x4, R12 ;  /* 0x00000004070c7825 */ /* 0x001fe200078e020c */
[----:B-1----:R-:W-:Y:S06]  /*0210*/  BRA.U UP0, `(.L_x_57) ;  /* 0x0000000500247547 */ /* 0x002fec000b800000 */
[----:B------:R0:W5:Y:S01]  /*0220*/  LDG.E R7, desc[UR4][R12.64] ;  /* 0x000000040c077981 */ /* 0x000162000c1e1900 */
[----:B------:R-:W1:Y:S01]  /*0230*/  LDC R10, c[0x0][0x3a8] ;  /* 0x0000ea00ff0a7b82 */ /* 0x000e620000000800 */
[----:B------:R-:W-:Y:S01]  /*0240*/  IMAD R9, R2, -0x2, R9 ;  /* 0xfffffffe02097824 */ /* 0x000fe200078e0209 */
[----:B-1----:R-:W1:Y:S08]  /*0250*/  MUFU.RCP R3, R10 ;  /* 0x0000000a00037308 */ /* 0x002e700000001000 */
[----:B------:R-:W3:Y:S01]  /*0260*/  FCHK P0, -RZ, R10 ;  /* 0x0000000aff007302 */ /* 0x000ee20000000100 */
[----:B-1----:R-:W-:-:S04]  /*0270*/  FFMA R4, R3, -R10, 1 ;  /* 0x3f80000003047423 */ /* 0x002fc8000000080a */
[----:B------:R-:W-:Y:S01]  /*0280*/  FFMA R6, R3, R4, R3 ;  /* 0x0000000403067223 */ /* 0x000fe20000000003 */
[----:B------:R-:W-:-:S03]  /*0290*/  LOP3.LUT R4, R9, 0x7, RZ, 0xc0, !PT ;  /* 0x0000000709047812 */ /* 0x000fc600078ec0ff */
[----:B------:R-:W-:-:S04]  /*02a0*/  FFMA R3, -RZ, R6, RZ ;  /* 0x00000006ff037223 */ /* 0x000fc800000001ff */
[----:B------:R-:W-:-:S04]  /*02b0*/  FFMA R8, R3, -R10, -RZ ;  /* 0x8000000a03087223 */ /* 0x000fc800000008ff */
[----:B------:R-:W-:Y:S01]  /*02c0*/  FFMA R8, R6, R8, R3 ;  /* 0x0000000806087223 */ /* 0x000fe20000000003 */
[----:B------:R-:W-:Y:S02]  /*02d0*/  LOP3.LUT R3, R9, 0x3, RZ, 0xc0, !PT ;  /* 0x0000000309037812 */ /* 0x000fe400078ec0ff */
[----:B------:R-:W-:Y:S01]  /*02e0*/  IADD3 R6, PT, PT, R4, -0x1, RZ ;  /* 0xffffffff04067810 */ /* 0x000fe20007ffe0ff */
[----:B0--3--:R-:W-:Y:S06]  /*02f0*/  @!P0 BRA `(.L_x_58) ;  /* 0x0000000000108947 */ /* 0x009fec0003800000 */
[----:B------:R-:W-:Y:S01]  /*0300*/  HFMA2 R11, -RZ, RZ, -0.0 , 0 ;  /* 0x80000000ff0b7431 */ /* 0x000fe200000001ff */
[----:B------:R-:W-:-:S07]  /*0310*/  MOV R16, 0x330 ;  /* 0x0000033000107802 */ /* 0x000fce0000000f00 */
[----:B--2--5:R-:W-:Y:S05]  /*0320*/  CALL.REL.NOINC `($__internal_2_$__cuda_sm3x_div_rn_noftz_f32_slowpath) ;  /* 0x0000001000947944 */ /* 0x024fea0003c00000 */
[----:B------:R-:W-:-:S07]  /*0330*/  MOV R8, R11 ;  /* 0x0000000b00087202 */ /* 0x000fce0000000f00 */
.L_x_58:
[----:B------:R-:W0:Y:S01]  /*0340*/  LDC R17, c[0x0][0x39c] ;  /* 0x0000e700ff117b82 */ /* 0x000e220000000800 */
[----:B------:R-:W-:Y:S01]  /*0350*/  HFMA2 R11, -RZ, RZ, 0.96630859375, -0.0022525787353515625 ;  /* 0x3bbb989dff0b7431 */ /* 0x000fe200000001ff */
[----:B------:R-:W-:Y:S02]  /*0360*/  MOV R15, 0x437c0000 ;  /* 0x437c0000000f7802 */ /* 0x000fe40000000f00 */
[----:B------:R-:W-:Y:S02]  /*0370*/  ISETP.GE.U32.AND P0, PT, R6, 0x3, PT ;  /* 0x000000030600780c */ /* 0x000fe40003f06070 */
[----:B------:R-:W-:-:S04]  /*0380*/  LOP3.LUT R6, R9, 0xfffffff8, RZ, 0xc0, !PT ;  /* 0xfffffff809067812 */ /* 0x000fc800078ec0ff */
[----:B------:R-:W-:Y:S01]  /*0390*/  IADD3 R6, PT, PT, -R6, RZ, RZ ;  /* 0x000000ff06067210 */ /* 0x000fe20007ffe1ff */
[----:B--2---:R-:W-:-:S04]  /*03a0*/  FFMA.SAT R0, R8, R11, 0.5 ;  /* 0x3f00000008007423 */ /* 0x004fc8000000200b */
[----:B------:R-:W-:-:S04]  /*03b0*/  FFMA.RM R10, R0, R15, 12582913 ;  /* 0x4b400001000a7423 */ /* 0x000fc8000000400f */
[C---:B------:R-:W-:Y:S01]  /*03c0*/  FADD R11, R10.reuse, -12583039 ;  /* 0xcb40007f0a0b7421 */ /* 0x040fe20000000000 */
[----:B------:R-:W-:-:S03]  /*03d0*/  SHF.L.U32 R10, R10, 0x17, RZ ;  /* 0x000000170a0a7819 */ /* 0x000fc600000006ff */
[----:B------:R-:W-:Y:S01]  /*03e0*/  FFMA R11, R8, 1.4426950216293334961, -R11 ;  /* 0x3fb8aa3b080b7823 */ /* 0x000fe2000000080b */
[----:B0-----:R-:W-:-:S05]  /*03f0*/  IMAD R0, R2, 0x2, -R17 ;  /* 0x0000000202007824 */ /* 0x001fca00078e0a11 */
[----:B------:R-:W-:Y:S01]  /*0400*/  ISETP.GT.U32.AND P1, PT, R0, -0x8, PT ;  /* 0xfffffff80000780c */ /* 0x000fe20003f24070 */
[----:B------:R-:W-:-:S12]  /*0410*/  FFMA R0, R8, 1.925963033500011079e-08, R11 ;  /* 0x32a5706008007823 */ /* 0x000fd8000000000b */
.L_x_62:
[----:B012---:R-:W-:Y:S05]  /*0420*/  @P1 BRA `(.L_x_59) ;  /* 0x00000000003c1947 */ /* 0x007fea0003800000 */
[----:B------:R-:W0:Y:S01]  /*0430*/  MUFU.EX2 R8, R0 ;  /* 0x0000000000087308 */ /* 0x000e220000000800 */
[----:B------:R-:W-:Y:S01]  /*0440*/  MOV R9, R6 ;  /* 0x0000000600097202 */ /* 0x000fe20000000f00 */
[----:B0-----:R-:W-:-:S07]  /*0450*/  FMUL R8, R10, R8 ;  /* 0x000000080a087220 */ /* 0x001fce0000400000 */
.L_x_60:
[----:B-----5:R-:W-:Y:S01]  /*0460*/  FADD R7, R8, R7 ;  /* 0x0000000708077221 */ /* 0x020fe20000000000 */
[----:B------:R-:W-:-:S03]  /*0470*/  IADD3 R9, PT, PT, R9, 0x8, RZ ;  /* 0x0000000809097810 */ /* 0x000fc60007ffe0ff */
[----:B------:R-:W-:Y:S01]  /*0480*/  FADD R7, R8, R7 ;  /* 0x0000000708077221 */ /* 0x000fe20000000000 */
[----:B------:R-:W-:-:S03]  /*0490*/  ISETP.NE.AND P2, PT, R9, RZ, PT ;  /* 0x000000ff0900720c */ /* 0x000fc60003f45270 */
[----:B------:R-:W-:-:S04]  /*04a0*/  FADD R7, R8, R7 ;  /* 0x0000000708077221 */ /* 0x000fc80000000000 */
[----:B------:R-:W-:-:S04]  /*04b0*/  FADD R7, R8, R7 ;  /* 0x0000000708077221 */ /* 0x000fc80000000000 */
[----:B------:R-:W-:-:S04]  /*04c0*/  FADD R7, R8, R7 ;  /* 0x0000000708077221 */ /* 0x000fc80000000000 */
[----:B------:R-:W-:-:S04]  /*04d0*/  FADD R7, R8, R7 ;  /* 0x0000000708077221 */ /* 0x000fc80000000000 */
[----:B------:R-:W-:-:S04]  /*04e0*/  FADD R7, R8, R7 ;  /* 0x0000000708077221 */ /* 0x000fc80000000000 */
[----:B------:R-:W-:Y:S01]  /*04f0*/  FADD R7, R8, R7 ;  /* 0x0000000708077221 */ /* 0x000fe20000000000 */
[----:B------:R-:W-:Y:S06]  /*0500*/  @P2 BRA `(.L_x_60) ;  /* 0xfffffffc00d42947 */ /* 0x000fec000383ffff */
[----:B------:R0:W-:Y:S02]  /*0510*/  STG.E desc[UR4][R12.64], R7 ;  /* 0x000000070c007986 */ /* 0x0001e4000c101904 */
.L_x_59:
[----:B------:R-:W-:Y:S02]  /*0520*/  ISETP.NE.AND P3, PT, R4, RZ, PT ;  /* 0x000000ff0400720c */ /* 0x000fe40003f65270 */
[----:B------:R-:W-:-:S04]  /*0530*/  IADD3 R8, PT, PT, R2, 0x1, RZ ;  /* 0x0000000102087810 */ /* 0x000fc80007ffe0ff */
[----:B------:R-:W-:-:S07]  /*0540*/  ISETP.NE.AND P2, PT, R8, R5, PT ;  /* 0x000000050800720c */ /* 0x000fce0003f45270 */
[----:B------:R-:W-:Y:S06]  /*0550*/  @!P3 BRA `(.L_x_61) ;  /* 0x000000000048b947 */ /* 0x000fec0003800000 */
[----:B------:R-:W1:Y:S01]  /*0560*/  @P0 MUFU.EX2 R9, R0 ;  /* 0x0000000000090308 */ /* 0x000e620000000800 */
[----:B------:R-:W-:Y:S01]  /*0570*/  ISETP.NE.AND P3, PT, R3, RZ, PT ;  /* 0x000000ff0300720c */ /* 0x000fe20003f65270 */
[----:B-1---5:R-:W-:-:S04]  /*0580*/  @P0 FFMA R2, R10, R9, R7 ;  /* 0x000000090a020223 */ /* 0x022fc80000000007 */
[----:B------:R-:W-:-:S04]  /*0590*/  @P0 FFMA R2, R10, R9, R2 ;  /* 0x000000090a020223 */ /* 0x000fc80000000002 */
[----:B------:R-:W-:-:S04]  /*05a0*/  @P0 FFMA R2, R10, R9, R2 ;  /* 0x000000090a020223 */ /* 0x000fc80000000002 */
[----:B0-----:R-:W-:-:S05]  /*05b0*/  @P0 FFMA R7, R10, R9, R2 ;  /* 0x000000090a070223 */ /* 0x001fca0000000002 */
[----:B------:R1:W-:Y:S01]  /*05c0*/  @P0 STG.E desc[UR4][R12.64], R7 ;  /* 0x000000070c000986 */ /* 0x0003e2000c101904 */
[----:B------:R-:W-:Y:S05]  /*05d0*/  @!P3 BRA `(.L_x_61) ;  /* 0x000000000028b947 */ /* 0x000fea0003800000 */
[----:B------:R-:W0:Y:S01]  /*05e0*/  LDC R2, c[0x0][0x39c] ;  /* 0x0000e700ff027b82 */ /* 0x000e220000000800 */
[----:B------:R-:W-:-:S13]  /*05f0*/  ISETP.NE.AND P3, PT, R3, 0x1, PT ;  /* 0x000000010300780c */ /* 0x000fda0003f65270 */
[----:B------:R-:W2:Y:S01]  /*0600*/  @P3 MUFU.EX2 R9, R0 ;  /* 0x0000000000093308 */ /* 0x000ea20000000800 */
[----:B0-----:R-:W-:Y:S01]  /*0610*/  LOP3.LUT P4, RZ, R2, 0x1, RZ, 0xc0, !PT ;  /* 0x0000000102ff7812 */ /* 0x001fe2000788c0ff */
[----:B--2---:R-:W-:-:S04]  /*0620*/  @P3 FFMA R2, R10, R9, R7 ;  /* 0x000000090a023223 */ /* 0x004fc80000000007 */
[----:B-1----:R-:W-:-:S08]  /*0630*/  @P3 FFMA R7, R10, R9, R2 ;  /* 0x000000090a073223 */ /* 0x002fd00000000002 */
[----:B------:R-:W0:Y:S01]  /*0640*/  @P4 MUFU.EX2 R14, R0 ;  /* 0x00000000000e4308 */ /* 0x000e220000000800 */
[----:B------:R0:W-:Y:S02]  /*0650*/  @P3 STG.E desc[UR4][R12.64], R7 ;  /* 0x000000070c003986 */ /* 0x0001e4000c101904 */
[----:B0-----:R-:W-:-:S05]  /*0660*/  @P4 FFMA R7, R10, R14, R7 ;  /* 0x0000000e0a074223 */ /* 0x001fca0000000007 */
[----:B------:R2:W-:Y:S02]  /*0670*/  @P4 STG.E desc[UR4][R12.64], R7 ;  /* 0x000000070c004986 */ /* 0x0005e4000c101904 */
.L_x_61:
[----:B------:R-:W-:Y:S05]  /*0680*/  @!P2 EXIT ;  /* 0x000000000000a94d */ /* 0x000fea0003800000 */
[----:B------:R-:W-:Y:S01]  /*0690*/  MOV R2, R8 ;  /* 0x0000000800027202 */ /* 0x000fe20000000f00 */
[----:B------:R-:W-:Y:S06]  /*06a0*/  BRA `(.L_x_62) ;  /* 0xfffffffc005c7947 */ /* 0x000fec000383ffff */
.L_x_57:
[----:B------:R0:W5:Y:S01]  /*06b0*/  LDG.E R5, desc[UR4][R12.64] ;  /* 0x000000040c057981 */ /* 0x000162000c1e1900 */
[----:B------:R-:W-:-:S04]  /*06c0*/  IABS R7, R2 ;  /* 0x0000000200077213 */ /* 0x000fc80000000000 */
[----:B------:R-:W-:Y:S02]  /*06d0*/  IADD3 R6, PT, PT, R2, R7, RZ ;  /* 0x0000000702067210 */ /* 0x000fe40007ffe0ff */
[----:B------:R-:W-:Y:S02]  /*06e0*/  MOV R7, R2 ;  /* 0x0000000200077202 */ /* 0x000fe40000000f00 */
[----:B------:R-:W-:-:S04]  /*06f0*/  IADD3 R9, PT, PT, R6, 0x1, RZ ;  /* 0x0000000106097810 */ /* 0x000fc80007ffe0ff */
[C---:B------:R-:W-:Y:S02]  /*0700*/  LOP3.LUT R8, R9.reuse, 0x7, RZ, 0xc0, !PT ;  /* 0x0000000709087812 */ /* 0x040fe400078ec0ff */
[----:B0-----:R-:W-:-:S07]  /*0710*/  LOP3.LUT R9, R9, 0xfffffff8, RZ, 0xc0, !PT ;  /* 0xfffffff809097812 */ /* 0x001fce00078ec0ff */
.L_x_72:
[----:B0-----:R-:W-:-:S07]  /*0720*/  IMAD.MOV.U32 R10, RZ, RZ, R2 ;  /* 0x000000ffff0a7224 */ /* 0x001fce00078e0002 */
.L_x_71:
[----:B------:R-:W-:Y:S01]  /*0730*/  HFMA2 R25, -RZ, RZ, 0, 0 ;  /* 0x00000000ff197431 */ /* 0x000fe200000001ff */
[----:B------:R-:W-:Y:S02]  /*0740*/  IADD3 R22, PT, PT, -R2, RZ, RZ ;  /* 0x000000ff02167210 */ /* 0x000fe40007ffe1ff */
[----:B0-----:R-:W-:-:S07]  /*0750*/  MOV R26, RZ ;  /* 0x000000ff001a7202 */ /* 0x001fce0000000f00 */
.L_x_68:
[----:B------:R-:W-:Y:S02]  /*0760*/  ISETP.GE.U32.AND P0, PT, R6, 0x7, PT ;  /* 0x000000070600780c */ /* 0x000fe40003f06070 */
[----:B------:R-:W-:Y:S02]  /*0770*/  ISETP.NE.AND P1, PT, R8, RZ, PT ;  /* 0x000000ff0800720c */ /* 0x000fe40003f25270 */
[----:B------:R-:W-:-:S09]  /*0780*/  IADD3 R11, PT, PT, -R2, RZ, RZ ;  /* 0x000000ff020b7210 */ /* 0x000fd20007ffe1ff */
[----:B------:R-:W-:Y:S05]  /*0790*/  @!P0 BRA `(.L_x_63) ;  /* 0x00000004003c8947 */ /* 0x000fea0003800000 */
[----:B------:R-:W-:Y:S02]  /*07a0*/  IADD3 R24, PT, PT, R3, R22, RZ ;  /* 0x0000001603187210 */ /* 0x000fe40007ffe0ff */
[----:B------:R-:W-:-:S07]  /*07b0*/  IADD3 R23, PT, PT, R22, R7, RZ ;  /* 0x0000000716177210 */ /* 0x000fce0007ffe0ff */
.L_x_64:
[----:B------:R-:W0:Y:S01]  /*07c0*/  LDC R27, c[0x0][0x398] ;  /* 0x0000e600ff1b7b82 */ /* 0x000e220000000800 */
[----:B------:R-:W-:Y:S02]  /*07d0*/  IADD3 R14, PT, PT, R4, R11, RZ ;  /* 0x0000000b040e7210 */ /* 0x000fe40007ffe0ff */
[----:B------:R-:W-:-:S05]  /*07e0*/  IADD3 R16, PT, PT, R11, R10, RZ ;  /* 0x0000000a0b107210 */ /* 0x000fca0007ffe0ff */
[----:B------:R-:W1:Y:S01]  /*07f0*/  LDC.64 R20, c[0x0][0x380] ;  /* 0x0000e000ff147b82 */ /* 0x000e620000000a00 */
[-C--:B0-----:R-:W-:Y:S02]  /*0800*/  IMAD R17, R14, R27.reuse, R24 ;  /* 0x0000001b0e117224 */ /* 0x081fe400078e0218 */
[----:B------:R-:W-:Y:S02]  /*0810*/  IMAD R15, R16, R27, R23 ;  /* 0x0000001b100f7224 */ /* 0x000fe400078e0217 */
[----:B-1----:R-:W-:-:S04]  /*0820*/  IMAD.WIDE R16, R17, 0x4, R20 ;  /* 0x0000000411107825 */ /* 0x002fc800078e0214 */
[----:B------:R-:W-:Y:S01]  /*0830*/  IMAD.WIDE R20, R15, 0x4, R20 ;  /* 0x000000040f147825 */ /* 0x000fe200078e0214 */
[----:B------:R-:W3:Y:S04]  /*0840*/  LDG.E R14, desc[UR4][R16.64] ;  /* 0x00000004100e7981 */ /* 0x000ee8000c1e1900 */
[----:B------:R-:W3:Y:S02]  /*0850*/  LDG.E R15, desc[UR4][R20.64] ;  /* 0x00000004140f7981 */ /* 0x000ee4000c1e1900 */
[----:B---3--:R-:W-:Y:S02]  /*0860*/  FADD R29, R14, -R15 ;  /* 0x8000000f0e1d7221 */ /* 0x008fe40000000000 */
[----:B------:R-:W0:Y:S02]  /*0870*/  LDC.64 R14, c[0x0][0x390] ;  /* 0x0000e400ff0e7b82 */ /* 0x000e240000000a00 */
[----:B0-----:R-:W-:-:S05]  /*0880*/  IMAD.WIDE R14, R25, 0x4, R14 ;  /* 0x00000004190e7825 */ /* 0x001fca00078e020e */
[----:B------:R-:W3:Y:S01]  /*0890*/  LDG.E R18, desc[UR4][R14.64] ;  /* 0x000000040e127981 */ /* 0x000ee2000c1e1900 */
[----:B------:R-:W-:-:S05]  /*08a0*/  IMAD.WIDE R16, R27, 0x4, R16 ;  /* 0x000000041b107825 */ /* 0x000fca00078e0210 */
[----:B------:R0:W4:Y:S01]  /*08b0*/  LDG.E R28, desc[UR4][R16.64] ;  /* 0x00000004101c7981 */ /* 0x000122000c1e1900 */
[----:B---3--:R-:W-:Y:S01]  /*08c0*/  FMUL R29, R29, R18 ;  /* 0x000000121d1d7220 */ /* 0x008fe20000400000 */
[----:B------:R-:W-:Y:S02]  /*08d0*/  IMAD.WIDE R18, R27, 0x4, R20 ;  /* 0x000000041b127825 */ /* 0x000fe400078e0214 */
[----:B------:R-:W3:Y:S04]  /*08e0*/  LDG.E R20, desc[UR4][R14.64+0x4] ;  /* 0x000004040e147981 */ /* 0x000ee8000c1e1900 */
[----:B------:R-:W4:Y:S01]  /*08f0*/  LDG.E R21, desc[UR4][R18.64] ;  /* 0x0000000412157981 */ /* 0x000f22000c1e1900 */
[----:B------:R-:W-:Y:S01]  /*0900*/  FFMA R26, R29, R29, R26 ;  /* 0x0000001d1d1a7223 */ /* 0x000fe2000000001a */
[----:B0-----:R-:W-:-:S04]  /*0910*/  IMAD.WIDE R16, R27, 0x4, R16 ;  /* 0x000000041b107825 */ /* 0x001fc800078e0210 */
[----:B----4-:R-:W-:Y:S02]  /*0920*/  FADD R21, R28, -R21 ;  /* 0x800000151c157221 */ /* 0x010fe40000000000 */
[----:B------:R0:W4:Y:S02]  /*0930*/  LDG.E R28, desc[UR4][R16.64] ;  /* 0x00000004101c7981 */ /* 0x000124000c1e1900 */
[----:B---3--:R-:W-:Y:S01]  /*0940*/  FMUL R29, R21, R20 ;  /* 0x00000014151d7220 */ /* 0x008fe20000400000 */
[----:B------:R-:W-:-:S05]  /*0950*/  IMAD.WIDE R20, R27, 0x4, R18 ;  /* 0x000000041b147825 */ /* 0x000fca00078e0212 */
[----:B------:R-:W4:Y:S01]  /*0960*/  LDG.E R19, desc[UR4][R20.64] ;  /* 0x0000000414137981 */ /* 0x000f22000c1e1900 */
[----:B------:R-:W-:-:S03]  /*0970*/  FFMA R26, R29, R29, R26 ;  /* 0x0000001d1d1a7223 */ /* 0x000fc6000000001a */
[----:B------:R-:W3:Y:S01]  /*0980*/  LDG.E R29, desc[UR4][R14.64+0x8] ;  /* 0x000008040e1d7981 */ /* 0x000ee2000c1e1900 */
[----:B0-----:R-:W-:-:S04]  /*0990*/  IMAD.WIDE R16, R27, 0x4, R16 ;  /* 0x000000041b107825 */ /* 0x001fc800078e0210 */
[----:B----4-:R-:W-:Y:S01]  /*09a0*/  FADD R28, R28, -R19 ;  /* 0x800000131c1c7221 */ /* 0x010fe20000000000 */
[----:B------:R-:W-:-:S04]  /*09b0*/  IMAD.WIDE R18, R27, 0x4, R20 ;  /* 0x000000041b127825 */ /* 0x000fc800078e0214 */
[----:B---3--:R-:W-:Y:S02]  /*09c0*/  FMUL R29, R28, R29 ;  /* 0x0000001d1c1d7220 */ /* 0x008fe40000400000 */
[----:B------:R0:W3:Y:S04]  /*09d0*/  LDG.E R28, desc[UR4][R16.64] ;  /* 0x00000004101c7981 */ /* 0x0000e8000c1e1900 */
[----:B------:R-:W3:Y:S01]  /*09e0*/  LDG.E R21, desc[UR4][R18.64] ;  /* 0x0000000412157981 */ /* 0x000ee2000c1e1900 */
[----:B------:R-:W-:-:S03]  /*09f0*/  FFMA R26, R29, R29, R26 ;  /* 0x0000001d1d1a7223 */ /* 0x000fc6000000001a */
[----:B------:R-:W4:Y:S01]  /*0a00*/  LDG.E R29, desc[UR4][R14.64+0xc] ;  /* 0x00000c040e1d7981 */ /* 0x000f22000c1e1900 */
[----:B0-----:R-:W-:-:S04]  /*0a10*/  IMAD.WIDE R16, R27, 0x4, R16 ;  /* 0x000000041b107825 */ /* 0x001fc800078e0210 */
[----:B---3--:R-:W-:Y:S01]  /*0a20*/  FADD R28, R28, -R21 ;  /* 0x800000151c1c7221 */ /* 0x008fe20000000000 */
[----:B------:R-:W-:-:S04]  /*0a30*/  IMAD.WIDE R20, R27, 0x4, R18 ;  /* 0x000000041b147825 */ /* 0x000fc800078e0212 */
[----:B----4-:R-:W-:Y:S02]  /*0a40*/  FMUL R29, R28, R29 ;  /* 0x0000001d1c1d7220 */ /* 0x010fe40000400000 */
        /* <DEDUP_REMOVED lines=16> */
[----:B------:R-:W3:Y:S04]  /*0b50*/  LDG.E R28, desc[UR4][R16.64] ;  /* 0x00000004101c7981 */ /* 0x000ee8000c1e1900 */
[----:B------:R-:W3:Y:S01]  /*0b60*/  LDG.E R19, desc[UR4][R20.64] ;  /* 0x0000000414137981 */ /* 0x000ee2000c1e1900 */
[----:B------:R-:W-:Y:S01]  /*0b70*/  FFMA R29, R29, R29, R26 ;  /* 0x0000001d1d1d7223 */ /* 0x000fe2000000001a */
[----:B---3--:R-:W-:Y:S02]  /*0b80*/  FADD R26, R28, -R19 ;  /* 0x800000131c1a7221 */ /* 0x008fe40000000000 */
[----:B------:R-:W3:Y:S01]  /*0b90*/  LDG.E R19, desc[UR4][R14.64+0x18] ;  /* 0x000018040e137981 */ /* 0x000ee2000c1e1900 */
[----:B------:R-:W-:-:S03]  /*0ba0*/  IMAD.WIDE R20, R27, 0x4, R20 ;  /* 0x000000041b147825 */ /* 0x000fc600078e0214 */
[----:B------:R-:W4:Y:S01]  /*0bb0*/  LDG.E R28, desc[UR4][R14.64+0x1c] ;  /* 0x00001c040e1c7981 */ /* 0x000f22000c1e1900 */
[----:B------:R-:W-:Y:S01]  /*0bc0*/  IADD3 R11, PT, PT, R11, 0x8, RZ ;  /* 0x000000080b0b7810 */ /* 0x000fe20007ffe0ff */
[----:B---3--:R-:W-:Y:S01]  /*0bd0*/  FMUL R26, R26, R19 ;  /* 0x000000131a1a7220 */ /* 0x008fe20000400000 */
[----:B------:R-:W-:Y:S02]  /*0be0*/  IMAD.WIDE R18, R27, 0x4, R16 ;  /* 0x000000041b127825 */ /* 0x000fe400078e0210 */
[----:B------:R-:W3:Y:S04]  /*0bf0*/  LDG.E R27, desc[UR4][R20.64] ;  /* 0x00000004141b7981 */ /* 0x000ee8000c1e1900 */
[----:B------:R-:W3:Y:S01]  /*0c00*/  LDG.E R18, desc[UR4][R18.64] ;  /* 0x0000000412127981 */ /* 0x000ee2000c1e1900 */
[----:B------:R-:W-:-:S04]  /*0c10*/  IADD3 R16, PT, PT, R2, R11, RZ ;  /* 0x0000000b02107210 */ /* 0x000fc80007ffe0ff */
[----:B------:R-:W-:Y:S01]  /*0c20*/  ISETP.NE.AND P0, PT, R16, R9, PT ;  /* 0x000000091000720c */ /* 0x000fe20003f05270 */
[----:B------:R-:W-:Y:S01]  /*0c30*/  FFMA R26, R26, R26, R29 ;  /* 0x0000001a1a1a7223 */ /* 0x000fe2000000001d */
[----:B------:R-:W-:Y:S02]  /*0c40*/  VIADD R25, R25, 0x8 ;  /* 0x0000000819197836 */ /* 0x000fe40000000000 */
[----:B---3--:R-:W-:-:S04]  /*0c50*/  FADD R27, R18, -R27 ;  /* 0x8000001b121b7221 */ /* 0x008fc80000000000 */
[----:B----4-:R-:W-:-:S04]  /*0c60*/  FMUL R27, R27, R28 ;  /* 0x0000001c1b1b7220 */ /* 0x010fc80000400000 */
[----:B------:R-:W-:Y:S01]  /*0c70*/  FFMA R26, R27, R27, R26 ;  /* 0x0000001b1b1a7223 */ /* 0x000fe2000000001a */
[----:B------:R-:W-:Y:S06]  /*0c80*/  @P0 BRA `(.L_x_64) ;  /* 0xfffffff800cc0947 */ /* 0x000fec000383ffff */
.L_x_63:
[----:B------:R-:W-:Y:S05]  /*0c90*/  @!P1 BRA `(.L_x_65) ;  /* 0x0000000400989947 */ /* 0x000fea0003800000 */
[----:B------:R-:W-:-:S04]  /*0ca0*/  IADD3 R14, PT, PT, R8, -0x1, RZ ;  /* 0xffffffff080e7810 */ /* 0x000fc80007ffe0ff */
[----:B------:R-:W-:-:S13]  /*0cb0*/  ISETP.GE.U32.AND P0, PT, R14, 0x3, PT ;  /* 0x000000030e00780c */ /* 0x000fda0003f06070 */
[----:B------:R-:W-:Y:S05]  /*0cc0*/  @!P0 BRA `(.L_x_66) ;  /* 0x0000000000b08947 */ /* 0x000fea0003800000 */
[----:B------:R-:W0:Y:S01]  /*0cd0*/  LDC R23, c[0x0][0x398] ;  /* 0x0000e600ff177b82 */ /* 0x000e220000000800 */
[----:B------:R-:W-:Y:S02]  /*0ce0*/  IADD3 R16, PT, PT, R4, R11, RZ ;  /* 0x0000000b04107210 */ /* 0x000fe40007ffe0ff */
[----:B------:R-:W-:Y:S02]  /*0cf0*/  IADD3 R17, PT, PT, R3, R22, RZ ;  /* 0x0000001603117210 */ /* 0x000fe40007ffe0ff */
[----:B------:R-:W-:Y:S02]  /*0d00*/  IADD3 R20, PT, PT, R11, R10, RZ ;  /* 0x0000000a0b147210 */ /* 0x000fe40007ffe0ff */
[----:B------:R-:W-:Y:S01]  /*0d10*/  IADD3 R21, PT, PT, R22, R7, RZ ;  /* 0x0000000716157210 */ /* 0x000fe20007ffe0ff */
[----:B------:R-:W1:Y:S08]  /*0d20*/  LDC.64 R14, c[0x0][0x380] ;  /* 0x0000e000ff0e7b82 */ /* 0x000e700000000a00 */
[----:B------:R-:W3:Y:S01]  /*0d30*/  LDC.64 R18, c[0x0][0x390] ;  /* 0x0000e400ff127b82 */ /* 0x000ee20000000a00 */
[----:B0-----:R-:W-:-:S02]  /*0d40*/  IMAD R17, R16, R23, R17 ;  /* 0x0000001710117224 */ /* 0x001fc400078e0211 */
[----:B------:R-:W-:Y:S02]  /*0d50*/  IMAD R21, R20, R23, R21 ;  /* 0x0000001714157224 */ /* 0x000fe400078e0215 */
[----:B-1----:R-:W-:-:S04]  /*0d60*/  IMAD.WIDE R16, R17, 0x4, R14 ;  /* 0x0000000411107825 */ /* 0x002fc800078e020e */
[----:B------:R-:W-:Y:S01]  /*0d70*/  IMAD.WIDE R14, R21, 0x4, R14 ;  /* 0x00000004150e7825 */ /* 0x000fe200078e020e */
[----:B------:R0:W4:Y:S03]  /*0d80*/  LDG.E R20, desc[UR4][R16.64] ;  /* 0x0000000410147981 */ /* 0x000126000c1e1900 */
[----:B---3--:R-:W-:Y:S01]  /*0d90*/  IMAD.WIDE R18, R25, 0x4, R18 ;  /* 0x0000000419127825 */ /* 0x008fe200078e0212 */
[----:B------:R1:W4:Y:S04]  /*0da0*/  LDG.E R21, desc[UR4][R14.64] ;  /* 0x000000040e157981 */ /* 0x000328000c1e1900 */
[----:B------:R-:W3:Y:S01]  /*0db0*/  LDG.E R27, desc[UR4][R18.64] ;  /* 0x00000004121b7981 */ /* 0x000ee2000c1e1900 */
[----:B0-----:R-:W-:-:S04]  /*0dc0*/  IMAD.WIDE R16, R23, 0x4, R16 ;  /* 0x0000000417107825 */ /* 0x001fc800078e0210 */
[----:B-1----:R-:W-:Y:S01]  /*0dd0*/  IMAD.WIDE R14, R23, 0x4, R14 ;  /* 0x00000004170e7825 */ /* 0x002fe200078e020e */
[----:B------:R-:W2:Y:S04]  /*0de0*/  LDG.E R29, desc[UR4][R16.64] ;  /* 0x00000004101d7981 */ /* 0x000ea8000c1e1900 */
[----:B------:R-:W2:Y:S01]  /*0df0*/  LDG.E R28, desc[UR4][R14.64] ;  /* 0x000000040e1c7981 */ /* 0x000ea2000c1e1900 */
[----:B----4-:R-:W-:-:S04]  /*0e00*/  FADD R20, R20, -R21 ;  /* 0x8000001514147221 */ /* 0x010fc80000000000 */
[----:B---3--:R-:W-:Y:S01]  /*0e10*/  FMUL R27, R20, R27 ;  /* 0x0000001b141b7220 */ /* 0x008fe20000400000 */
[----:B------:R-:W-:Y:S02]  /*0e20*/  IMAD.WIDE R20, R23, 0x4, R16 ;  /* 0x0000000417147825 */ /* 0x000fe400078e0210 */
[----:B------:R-:W3:Y:S02]  /*0e30*/  LDG.E R16, desc[UR4][R18.64+0x4] ;  /* 0x0000040412107981 */ /* 0x000ee4000c1e1900 */
[----:B------:R-:W-:Y:S01]  /*0e40*/  FFMA R24, R27, R27, R26 ;  /* 0x0000001b1b187223 */ /* 0x000fe2000000001a */
[----:B------:R-:W-:Y:S02]  /*0e50*/  IMAD.WIDE R26, R23, 0x4, R14 ;  /* 0x00000004171a7825 */ /* 0x000fe400078e020e */
[----:B------:R0:W4:Y:S04]  /*0e60*/  LDG.E R15, desc[UR4][R20.64] ;  /* 0x00000004140f7981 */ /* 0x000128000c1e1900 */
[----:B------:R-:W4:Y:S01]  /*0e70*/  LDG.E R14, desc[UR4][R26.64] ;  /* 0x000000041a0e7981 */ /* 0x000f22000c1e1900 */
[----:B--2---:R-:W-:-:S04]  /*0e80*/  FADD R29, R29, -R28 ;  /* 0x8000001c1d1d7221 */ /* 0x004fc80000000000 */
[----:B---3--:R-:W-:Y:S01]  /*0e90*/  FMUL R17, R29, R16 ;  /* 0x000000101d117220 */ /* 0x008fe20000400000 */
[C---:B------:R-:W-:Y:S01]  /*0ea0*/  IMAD.WIDE R28, R23.reuse, 0x4, R20 ;  /* 0x00000004171c7825 */ /* 0x040fe200078e0214 */
[----:B------:R-:W2:Y:S03]  /*0eb0*/  LDG.E R16, desc[UR4][R18.64+0xc] ;  /* 0x00000c0412107981 */ /* 0x000ea6000c1e1900 */
[----:B0-----:R-:W-:Y:S02]  /*0ec0*/  IMAD.WIDE R20, R23, 0x4, R26 ;  /* 0x0000000417147825 */ /* 0x001fe400078e021a */
[----:B------:R-:W3:Y:S02]  /*0ed0*/  LDG.E R28, desc[UR4][R28.64] ;  /* 0x000000041c1c7981 */ /* 0x000ee4000c1e1900 */
[----:B----4-:R-:W-:Y:S02]  /*0ee0*/  FADD R14, R15, -R14 ;  /* 0x8000000e0f0e7221 */ /* 0x010fe40000000000 */
[----:B------:R-:W4:Y:S04]  /*0ef0*/  LDG.E R15, desc[UR4][R18.64+0x8] ;  /* 0x00000804120f7981 */ /* 0x000f28000c1e1900 */
[----:B------:R-:W3:Y:S01]  /*0f00*/  LDG.E R23, desc[UR4][R20.64] ;  /* 0x0000000414177981 */ /* 0x000ee2000c1e1900 */
[----:B------:R-:W-:Y:S01]  /*0f10*/  FFMA R24, R17, R17, R24 ;  /* 0x0000001111187223 */ /* 0x000fe20000000018 */
[----:B------:R-:W-:-:S02]  /*0f20*/  IADD3 R11, PT, PT, R11, 0x4, RZ ;  /* 0x000000040b0b7810 */ /* 0x000fc40007ffe0ff */
[----:B------:R-:W-:Y:S01]  /*0f30*/  IADD3 R25, PT, PT, R25, 0x4, RZ ;  /* 0x0000000419197810 */ /* 0x000fe20007ffe0ff */
[----:B----4-:R-:W-:Y:S01]  /*0f40*/  FMUL R15, R14, R15 ;  /* 0x0000000f0e0f7220 */ /* 0x010fe20000400000 */
[----:B---3--:R-:W-:-:S03]  /*0f50*/  FADD R23, R28, -R23 ;  /* 0x800000171c177221 */ /* 0x008fc60000000000 */
[----:B------:R-:W-:Y:S01]  /*0f60*/  FFMA R24, R15, R15, R24 ;  /* 0x0000000f0f187223 */ /* 0x000fe20000000018 */
[----:B--2---:R-:W-:-:S04]  /*0f70*/  FMUL R23, R23, R16 ;  /* 0x0000001017177220 */ /* 0x004fc80000400000 */
[----:B------:R-:W-:-:S07]  /*0f80*/  FFMA R26, R23, R23, R24 ;  /* 0x00000017171a7223 */ /* 0x000fce0000000018 */
.L_x_66:
[----:B------:R-:W-:-:S04]  /*0f90*/  IADD3 R14, PT, PT, R6, 0x1, RZ ;  /* 0x00000001060e7810 */ /* 0x000fc80007ffe0ff */
[----:B------:R-:W-:-:S13]  /*0fa0*/  LOP3.LUT P0, R14, R14, 0x3, RZ, 0xc0, !PT ;  /* 0x000000030e0e7812 */ /* 0x000fda000780c0ff */
[----:B------:R-:W-:Y:S05]  /*0fb0*/  @!P0 BRA `(.L_x_65) ;  /* 0x0000000000d08947 */ /* 0x000fea0003800000 */
[----:B------:R-:W-:Y:S02]  /*0fc0*/  ISETP.NE.AND P0, PT, R14, 0x1, PT ;  /* 0x000000010e00780c */ /* 0x000fe40003f05270 */
[----:B------:R-:W-:-:S04]  /*0fd0*/  LOP3.LUT R15, R6, 0x1, RZ, 0xc0, !PT ;  /* 0x00000001060f7812 */ /* 0x000fc800078ec0ff */
[----:B------:R-:W-:-:S07]  /*0fe0*/  ISETP.NE.U32.AND P1, PT, R15, 0x1, PT ;  /* 0x000000010f00780c */ /* 0x000fce0003f25070 */
[----:B------:R-:W-:Y:S06]  /*0ff0*/  @!P0 BRA `(.L_x_67) ;  /* 0x0000000000708947 */ /* 0x000fec0003800000 */
[----:B------:R-:W0:Y:S01]  /*1000*/  LDC R15, c[0x0][0x398] ;  /* 0x0000e600ff0f7b82 */ /* 0x000e220000000800 */
[----:B------:R-:W-:Y:S01]  /*1010*/  IADD3 R14, PT, PT, R4, R11, RZ ;  /* 0x0000000b040e7210 */ /* 0x000fe20007ffe0ff */
[----:B------:R-:W-:Y:S01]  /*1020*/  IMAD.IADD R24, R11, 0x1, R10 ;  /* 0x000000010b187824 */ /* 0x000fe200078e020a */
[----:B------:R-:W-:Y:S02]  /*1030*/  IADD3 R16, PT, PT, R3, R22, RZ ;  /* 0x0000001603107210 */ /* 0x000fe40007ffe0ff */
[----:B------:R-:W-:-:S03]  /*1040*/  IADD3 R17, PT, PT, R22, R7, RZ ;  /* 0x0000000716117210 */ /* 0x000fc60007ffe0ff */
[----:B------:R-:W1:Y:S08]  /*1050*/  LDC.64 R20, c[0x0][0x380] ;  /* 0x0000e000ff147b82 */ /* 0x000e700000000a00 */
[----:B------:R-:W3:Y:S01]  /*1060*/  LDC.64 R18, c[0x0][0x390] ;  /* 0x0000e400ff127b82 */ /* 0x000ee20000000a00 */
[-C--:B0-----:R-:W-:Y:S02]  /*1070*/  IMAD R29, R14, R15.reuse, R16 ;  /* 0x0000000f0e1d7224 */ /* 0x081fe400078e0210 */
[----:B------:R-:W-:-:S02]  /*1080*/  IMAD R17, R24, R15, R17 ;  /* 0x0000000f18117224 */ /* 0x000fc400078e0211 */
[----:B-1----:R-:W-:-:S04]  /*1090*/  IMAD.WIDE R28, R29, 0x4, R20 ;  /* 0x000000041d1c7825 */ /* 0x002fc800078e0214 */
[----:B------:R-:W-:Y:S01]  /*10a0*/  IMAD.WIDE R20, R17, 0x4, R20 ;  /* 0x0000000411147825 */ /* 0x000fe200078e0214 */
[----:B------:R-:W4:Y:S03]  /*10b0*/  LDG.E R23, desc[UR4][R28.64] ;  /* 0x000000041c177981 */ /* 0x000f26000c1e1900 */
[C---:B------:R-:W-:Y:S01]  /*10c0*/  IMAD.WIDE R16, R15.reuse, 0x4, R28 ;  /* 0x000000040f107825 */ /* 0x040fe200078e021c */
[----:B------:R-:W4:Y:S03]  /*10d0*/  LDG.E R24, desc[UR4][R20.64] ;  /* 0x0000000414187981 */ /* 0x000f26000c1e1900 */
[----:B------:R-:W-:Y:S02]  /*10e0*/  IMAD.WIDE R14, R15, 0x4, R20 ;  /* 0x000000040f0e7825 */ /* 0x000fe400078e0214 */
[----:B------:R-:W2:Y:S02]  /*10f0*/  LDG.E R16, desc[UR4][R16.64] ;  /* 0x0000000410107981 */ /* 0x000ea4000c1e1900 */
[----:B---3--:R-:W-:-:S02]  /*1100*/  IMAD.WIDE R18, R25, 0x4, R18 ;  /* 0x0000000419127825 */ /* 0x008fc400078e0212 */
[----:B------:R-:W2:Y:S04]  /*1110*/  LDG.E R15, desc[UR4][R14.64] ;  /* 0x000000040e0f7981 */ /* 0x000ea8000c1e1900 */
[----:B------:R-:W3:Y:S04]  /*1120*/  LDG.E R27, desc[UR4][R18.64] ;  /* 0x00000004121b7981 */ /* 0x000ee8000c1e1900 */
[----:B------:R-:W3:Y:S01]  /*1130*/  LDG.E R19, desc[UR4][R18.64+0x4] ;  /* 0x0000040412137981 */ /* 0x000ee2000c1e1900 */
[----:B------:R-:W-:Y:S02]  /*1140*/  IADD3 R11, PT, PT, R11, 0x2, RZ ;  /* 0x000000020b0b7810 */ /* 0x000fe40007ffe0ff */
[----:B------:R-:W-:Y:S01]  /*1150*/  IADD3 R25, PT, PT, R25, 0x2, RZ ;  /* 0x0000000219197810 */ /* 0x000fe20007ffe0ff */
[----:B----4-:R-:W-:Y:S01]  /*1160*/  FADD R23, R23, -R24 ;  /* 0x8000001817177221 */ /* 0x010fe20000000000 */
[----:B--2---:R-:W-:-:S03]  /*1170*/  FADD R24, R16, -R15 ;  /* 0x8000000f10187221 */ /* 0x004fc60000000000 */
[----:B---3--:R-:W-:-:S04]  /*1180*/  FMUL R23, R23, R27 ;  /* 0x0000001b17177220 */ /* 0x008fc80000400000 */
[----:B------:R-:W-:Y:S01]  /*1190*/  FFMA R26, R23, R23, R26 ;  /* 0x00000017171a7223 */ /* 0x000fe2000000001a */
[----:B------:R-:W-:-:S04]  /*11a0*/  FMUL R21, R24, R19 ;  /* 0x0000001318157220 */ /* 0x000fc80000400000 */
[----:B------:R-:W-:-:S07]  /*11b0*/  FFMA R26, R21, R21, R26 ;  /* 0x00000015151a7223 */ /* 0x000fce000000001a */
.L_x_67:
[----:B------:R-:W-:Y:S05]  /*11c0*/  @!P1 BRA `(.L_x_65) ;  /* 0x00000000004c9947 */ /* 0x000fea0003800000 */
[----:B------:R-:W0:Y:S01]  /*11d0*/  LDC.64 R16, c[0x0][0x380] ;  /* 0x0000e000ff107b82 */ /* 0x000e220000000a00 */
[----:B------:R-:W1:Y:S01]  /*11e0*/  LDCU UR6, c[0x0][0x398] ;  /* 0x00007300ff0677ac */ /* 0x000e620008000800 */
[----:B------:R-:W-:Y:S02]  /*11f0*/  IADD3 R18, PT, PT, R4, R11, RZ ;  /* 0x0000000b04127210 */ /* 0x000fe40007ffe0ff */
[----:B------:R-:W-:Y:S02]  /*1200*/  IADD3 R19, PT, PT, R3, R22, RZ ;  /* 0x0000001603137210 */ /* 0x000fe40007ffe0ff */
[----:B------:R-:W-:Y:S02]  /*1210*/  IADD3 R11, PT, PT, R11, R10, RZ ;  /* 0x0000000a0b0b7210 */ /* 0x000fe40007ffe0ff */
[----:B------:R-:W3:Y:S01]  /*1220*/  LDC.64 R14, c[0x0][0x390] ;  /* 0x0000e400ff0e7b82 */ /* 0x000ee20000000a00 */
[----:B------:R-:W-:Y:S01]  /*1230*/  IADD3 R20, PT, PT, R22, R7, RZ ;  /* 0x0000000716147210 */ /* 0x000fe20007ffe0ff */
[----:B-1----:R-:W-:-:S04]  /*1240*/  IMAD R19, R18, UR6, R19 ;  /* 0x0000000612137c24 */ /* 0x002fc8000f8e0213 */
[----:B------:R-:W-:Y:S02]  /*1250*/  IMAD R11, R11, UR6, R20 ;  /* 0x000000060b0b7c24 */ /* 0x000fe4000f8e0214 */
[----:B0-----:R-:W-:-:S04]  /*1260*/  IMAD.WIDE R18, R19, 0x4, R16 ;  /* 0x0000000413127825 */ /* 0x001fc800078e0210 */
[----:B------:R-:W-:Y:S02]  /*1270*/  IMAD.WIDE R16, R11, 0x4, R16 ;  /* 0x000000040b107825 */ /* 0x000fe400078e0210 */
[----:B------:R-:W4:Y:S02]  /*1280*/  LDG.E R18, desc[UR4][R18.64] ;  /* 0x0000000412127981 */ /* 0x000f24000c1e1900 */
[C---:B---3--:R-:W-:Y:S02]  /*1290*/  IMAD.WIDE R14, R25.reuse, 0x4, R14 ;  /* 0x00000004190e7825 */ /* 0x048fe400078e020e */
[----:B------:R-:W4:Y:S04]  /*12a0*/  LDG.E R17, desc[UR4][R16.64] ;  /* 0x0000000410117981 */ /* 0x000f28000c1e1900 */
[----:B------:R-:W3:Y:S01]  /*12b0*/  LDG.E R14, desc[UR4][R14.64] ;  /* 0x000000040e0e7981 */ /* 0x000ee2000c1e1900 */
[----:B------:R-:W-:Y:S01]  /*12c0*/  IADD3 R25, PT, PT, R25, 0x1, RZ ;  /* 0x0000000119197810 */ /* 0x000fe20007ffe0ff */
[----:B----4-:R-:W-:-:S04]  /*12d0*/  FADD R11, R18, -R17 ;  /* 0x80000011120b7221 */ /* 0x010fc80000000000 */
[----:B---3--:R-:W-:-:S04]  /*12e0*/  FMUL R11, R14, R11 ;  /* 0x0000000b0e0b7220 */ /* 0x008fc80000400000 */
[----:B------:R-:W-:-:S07]  /*12f0*/  FFMA R26, R11, R11, R26 ;  /* 0x0000000b0b1a7223 */ /* 0x000fce000000001a */
.L_x_65:
[----:B------:R-:W-:-:S04]  /*1300*/  IABS R11, R2 ;  /* 0x00000002000b7213 */ /* 0x000fc80000000000 */
[C---:B------:R-:W-:Y:S02]  /*1310*/  ISETP.NE.AND P0, PT, R22.reuse, R11, PT ;  /* 0x0000000b1600720c */ /* 0x040fe40003f05270 */
[----:B------:R-:W-:-:S11]  /*1320*/  IADD3 R22, PT, PT, R22, 0x1, RZ ;  /* 0x0000000116167810 */ /* 0x000fd60007ffe0ff */
[----:B------:R-:W-:Y:S05]  /*1330*/  @P0 BRA `(.L_x_68) ;  /* 0xfffffff400080947 */ /* 0x000fea000383ffff */
        /* <DEDUP_REMOVED lines=12> */
[----:B--2--5:R-:W-:Y:S05]  /*1400*/  CALL.REL.NOINC `($__internal_2_$__cuda_sm3x_div_rn_noftz_f32_slowpath) ;  /* 0x00000000005c7944 */ /* 0x024fea0003c00000 */
.L_x_70:
[----:B------:R-:W-:Y:S05]  /*1410*/  BSYNC.RECONVERGENT B0 ;  /* 0x0000000000007941 */ /* 0x000fea0003800200 */
.L_x_69:
[----:B------:R-:W-:Y:S02]  /*1420*/  HFMA2 R14, -RZ, RZ, 0.96630859375, -0.0022525787353515625 ;  /* 0x3bbb989dff0e7431 */ /* 0x000fe400000001ff */
[----:B------:R-:W-:Y:S01]  /*1430*/  IMAD.MOV.U32 R15, RZ, RZ, 0x437c0000 ;  /* 0x437c0000ff0f7424 */ /* 0x000fe200078e00ff */
[----:B------:R-:W0:Y:S01]  /*1440*/  LDCU UR6, c[0x0][0x39c] ;  /* 0x00007380ff0677ac */ /* 0x000e220008000800 */
[----:B------:R-:W-:Y:S01]  /*1450*/  IADD3 R10, PT, PT, R10, 0x1, RZ ;  /* 0x000000010a0a7810 */ /* 0x000fe20007ffe0ff */
[----:B------:R-:W-:-:S04]  /*1460*/  FFMA.SAT R14, R11, R14, 0.5 ;  /* 0x3f0000000b0e7423 */ /* 0x000fc8000000200e */
[----:B------:R-:W-:-:S04]  /*1470*/  FFMA.RM R14, R14, R15, 12582913 ;  /* 0x4b4000010e0e7423 */ /* 0x000fc8000000400f */
[C---:B------:R-:W-:Y:S01]  /*1480*/  FADD R16, R14.reuse, -12583039 ;  /* 0xcb40007f0e107421 */ /* 0x040fe20000000000 */
[----:B------:R-:W-:-:S03]  /*1490*/  SHF.L.U32 R14, R14, 0x17, RZ ;  /* 0x000000170e0e7819 */ /* 0x000fc600000006ff */
[----:B------:R-:W-:-:S04]  /*14a0*/  FFMA R16, R11, 1.4426950216293334961, -R16 ;  /* 0x3fb8aa3b0b107823 */ /* 0x000fc80000000810 */
[----:B------:R-:W-:Y:S01]  /*14b0*/  FFMA R16, R11, 1.925963033500011079e-08, R16 ;  /* 0x32a570600b107823 */ /* 0x000fe20000000010 */
[----:B0-----:R-:W-:-:S04]  /*14c0*/  IADD3 R11, PT, PT, -R2, UR6, RZ ;  /* 0x00000006020b7c10 */ /* 0x001fc8000fffe1ff */
[----:B------:R-:W-:Y:S01]  /*14d0*/  ISETP.NE.AND P0, PT, R10, R11, PT ;  /* 0x0000000b0a00720c */ /* 0x000fe20003f05270 */
[----:B------:R-:W0:Y:S02]  /*14e0*/  MUFU.EX2 R16, R16 ;  /* 0x0000001000107308 */ /* 0x000e240000000800 */
[----:B0----5:R-:W-:-:S05]  /*14f0*/  FFMA R5, R14, R16, R5 ;  /* 0x000000100e057223 */ /* 0x021fca0000000005 */
[----:B------:R0:W-:Y:S05]  /*1500*/  STG.E desc[UR4][R12.64], R5 ;  /* 0x000000050c007986 */ /* 0x0001ea000c101904 */
[----:B------:R-:W-:Y:S05]  /*1510*/  @P0 BRA `(.L_x_71) ;  /* 0xfffffff000840947 */ /* 0x000fea000383ffff */
[----:B------:R-:W1:Y:S01]  /*1520*/  LDCU UR6, c[0x0][0x398] ;  /* 0x00007300ff0677ac */ /* 0x000e620008000800 */
[----:B------:R-:W-:Y:S02]  /*1530*/  IADD3 R7, PT, PT, R7, 0x1, RZ ;  /* 0x0000000107077810 */ /* 0x000fe40007ffe0ff */
[----:B-1----:R-:W-:-:S04]  /*1540*/  IADD3 R10, PT, PT, -R2, UR6, RZ ;  /* 0x00000006020a7c10 */ /* 0x002fc8000fffe1ff */
[----:B------:R-:W-:-:S13]  /*1550*/  ISETP.NE.AND P0, PT, R7, R10, PT ;  /* 0x0000000a0700720c */ /* 0x000fda0003f05270 */
[----:B------:R-:W-:Y:S05]  /*1560*/  @P0 BRA `(.L_x_72) ;  /* 0xfffffff0006c0947 */ /* 0x000fea000383ffff */
[----:B------:R-:W-:Y:S05]  /*1570*/  EXIT ;  /* 0x000000000000794d */ /* 0x000fea0003800000 */
        .weak           $__internal_2_$__cuda_sm3x_div_rn_noftz_f32_slowpath
        .type           $__internal_2_$__cuda_sm3x_div_rn_noftz_f32_slowpath,@function
        .size           $__internal_2_$__cuda_sm3x_div_rn_noftz_f32_slowpath,(.L_x_87 - $__internal_2_$__cuda_sm3x_div_rn_noftz_f32_slowpath)
$__internal_2_$__cuda_sm3x_div_rn_noftz_f32_slowpath:
[----:B------:R-:W-:Y:S01]  /*1580*/  SHF.R.U32.HI R15, RZ, 0x17, R0 ;  /* 0x00000017ff0f7819 */ /* 0x000fe20000011600 */
[----:B------:R-:W-:Y:S01]  /*1590*/  BSSY.RECONVERGENT B1, `(.L_x_73) ;  /* 0x0000063000017945 */ /* 0x000fe20003800200 */
[----:B------:R-:W-:Y:S02]  /*15a0*/  SHF.R.U32.HI R20, RZ, 0x17, R11 ;  /* 0x00000017ff147819 */ /* 0x000fe4000001160b */
        /* <DEDUP_REMOVED lines=32> */
.L_x_74:
[----:B------:R-:W-:Y:S01]  /*17b0*/  LEA R17, R15, 0xc0800000, 0x17 ;  /* 0xc08000000f117811 */ /* 0x000fe200078eb8ff */
[----:B------:R-:W-:Y:S01]  /*17c0*/  BSSY.RECONVERGENT B2, `(.L_x_79) ;  /* 0x0000036000027945 */ /* 0x000fe20003800200 */
[----:B------:R-:W-:-:S03]  /*17d0*/  IADD3 R20, PT, PT, R20, -0x7f, RZ ;  /* 0xffffff8114147810 */ /* 0x000fc60007ffe0ff */
[----:B------:R-:W-:Y:S02]  /*17e0*/  IMAD.IADD R19, R18, 0x1, -R17 ;  /* 0x0000000112137824 */ /* 0x000fe400078e0a11 */
[C---:B------:R-:W-:Y:S02]  /*17f0*/  IMAD R11, R20.reuse, -0x800000, R11 ;  /* 0xff800000140b7824 */ /* 0x040fe400078e020b */
[----:B------:R0:W1:Y:S01]  /*1800*/  MUFU.RCP R17, R19 ;  /* 0x0000001300117308 */ /* 0x0000620000001000 */
[----:B------:R-:W-:Y:S01]  /*1810*/  FADD.FTZ R22, -R19, -RZ ;  /* 0x800000ff13167221 */ /* 0x000fe20000010100 */
[----:B0-----:R-:W-:-:S04]  /*1820*/  IADD3 R19, PT, PT, R20, 0x7f, -R15 ;  /* 0x0000007f14137810 */ /* 0x001fc80007ffe80f */
[----:B------:R-:W-:Y:S01]  /*1830*/  IADD3 R19, PT, PT, R19, R14, RZ ;  /* 0x0000000e13137210 */ /* 0x000fe20007ffe0ff */
[----:B-1----:R-:W-:-:S04]  /*1840*/  FFMA R18, R17, R22, 1 ;  /* 0x3f80000011127423 */ /* 0x002fc80000000016 */
[----:B------:R-:W-:-:S04]  /*1850*/  FFMA R18, R17, R18, R17 ;  /* 0x0000001211127223 */ /* 0x000fc80000000011 */
[----:B------:R-:W-:-:S04]  /*1860*/  FFMA R17, R11, R18, RZ ;  /* 0x000000120b117223 */ /* 0x000fc800000000ff */
[----:B------:R-:W-:-:S04]  /*1870*/  FFMA R21, R22, R17, R11 ;  /* 0x0000001116157223 */ /* 0x000fc8000000000b */
[----:B------:R-:W-:-:S04]  /*1880*/  FFMA R17, R18, R21, R17 ;  /* 0x0000001512117223 */ /* 0x000fc80000000011 */
[----:B------:R-:W-:-:S04]  /*1890*/  FFMA R22, R22, R17, R11 ;  /* 0x0000001116167223 */ /* 0x000fc8000000000b */
[----:B------:R-:W-:-:S05]  /*18a0*/  FFMA R11, R18, R22, R17 ;  /* 0x00000016120b7223 */ /* 0x000fca0000000011 */
[----:B------:R-:W-:-:S04]  /*18b0*/  SHF.R.U32.HI R15, RZ, 0x17, R11 ;  /* 0x00000017ff0f7819 */ /* 0x000fc8000001160b */
[----:B------:R-:W-:-:S04]  /*18c0*/  LOP3.LUT R14, R15, 0xff, RZ, 0xc0, !PT ;  /* 0x000000ff0f0e7812 */ /* 0x000fc800078ec0ff */
[----:B------:R-:W-:-:S04]  /*18d0*/  IADD3 R14, PT, PT, R14, R19, RZ ;  /* 0x000000130e0e7210 */ /* 0x000fc80007ffe0ff */
        /* <DEDUP_REMOVED lines=10> */
[-CC-:B------:R-:W-:Y:S01]  /*1980*/  FFMA.RZ R15, R18, R22.reuse, R17.reuse ;  /* 0x00000016120f7223 */ /* 0x180fe2000000c011 */
        /* <DEDUP_REMOVED lines=21> */
.L_x_81:
[----:B------:R-:W-:-:S04]  /*1ae0*/  LOP3.LUT R11, R11, 0x80000000, RZ, 0xc0, !PT ;  /* 0x800000000b0b7812 */ /* 0x000fc800078ec0ff */
[----:B------:R-:W-:Y:S01]  /*1af0*/  LOP3.LUT R11, R11, 0x7f800000, RZ, 0xfc, !PT ;  /* 0x7f8000000b0b7812 */ /* 0x000fe200078efcff */
[----:B------:R-:W-:Y:S06]  /*1b00*/  BRA `(.L_x_82) ;  /* 0x0000000000047947 */ /* 0x000fec0003800000 */
.L_x_80:
[----:B------:R-:W-:-:S07]  /*1b10*/  LEA R11, R19, R11, 0x17 ;  /* 0x0000000b130b7211 */ /* 0x000fce00078eb8ff */
.L_x_82:
[----:B------:R-:W-:Y:S05]  /*1b20*/  BSYNC.RECONVERGENT B2 ;  /* 0x0000000000027941 */ /* 0x000fea0003800200 */
.L_x_79:
[----:B------:R-:W-:Y:S05]  /*1b30*/  BRA `(.L_x_83) ;  /* 0x0000000000207947 */ /* 0x000fea0003800000 */
.L_x_78:
[----:B------:R-:W-:-:S04]  /*1b40*/  LOP3.LUT R11, R18, 0x80000000, R11, 0x48, !PT ;  /* 0x80000000120b7812 */ /* 0x000fc800078e480b */
[----:B------:R-:W-:Y:S01]  /*1b50*/  LOP3.LUT R11, R11, 0x7f800000, RZ, 0xfc, !PT ;  /* 0x7f8000000b0b7812 */ /* 0x000fe200078efcff */
[----:B------:R-:W-:Y:S06]  /*1b60*/  BRA `(.L_x_83) ;  /* 0x0000000000147947 */ /* 0x000fec0003800000 */
.L_x_77:
[----:B------:R-:W-:Y:S01]  /*1b70*/  LOP3.LUT R11, R18, 0x80000000, R11, 0x48, !PT ;  /* 0x80000000120b7812 */ /* 0x000fe200078e480b */
[----:B------:R-:W-:Y:S06]  /*1b80*/  BRA `(.L_x_83) ;  /* 0x00000000000c7947 */ /* 0x000fec0003800000 */
.L_x_76:
[----:B------:R-:W0:Y:S01]  /*1b90*/  MUFU.RSQ R11, -QNAN ;  /* 0xffc00000000b7908 */ /* 0x000e220000001400 */
[----:B------:R-:W-:Y:S05]  /*1ba0*/  BRA `(.L_x_83) ;  /* 0x0000000000047947 */ /* 0x000fea0003800000 */
.L_x_75:
[----:B------:R-:W-:-:S07]  /*1bb0*/  FADD.FTZ R11, R11, R0 ;  /* 0x000000000b0b7221 */ /* 0x000fce0000010000 */
.L_x_83:
[----:B------:R-:W-:Y:S05]  /*1bc0*/  BSYNC.RECONVERGENT B1 ;  /* 0x0000000000017941 */ /* 0x000fea0003800200 */
.L_x_73:
[----:B------:R-:W-:Y:S01]  /*1bd0*/  HFMA2 R15, -RZ, RZ, 0, 0 ;  /* 0x00000000ff0f7431 */ /* 0x000fe200000001ff */
[----:B------:R-:W-:-:S04]  /*1be0*/  MOV R14, R16 ;  /* 0x00000010000e7202 */ /* 0x000fc80000000f00 */
[----:B0-----:R-:W-:Y:S05]  /*1bf0*/  RET.REL.NODEC R14 `(_Z3ZevPKfPfS0_iiiff) ;  /* 0xffffffe40e007950 */ /* 0x001fea0003c3ffff */
.L_x_84:
        /* <DEDUP_REMOVED lines=16> */
.L_x_87:


//--------------------- .nv.shared.reserved.0     --------------------------
	.section	.nv.shared.reserved.0,"aw",@nobits
	.weak		__nv_reservedSMEM_offset_0_alias
	.size		__nv_reservedSMEM_offset_0_alias, 0, 64
	.other		__nv_reservedSMEM_offset_0_alias,@"STO_CUDA_RESERVED_SHARED STV_DEFAULT"
__nv_reservedSMEM_offset_0_alias:
	.zero		0
	.zero		64


//--------------------- .nv.constant0._Z3fevPKfS0_PfS0_iiiff --------------------------
	.section	.nv.constant0._Z3fevPKfS0_PfS0_iiiff,"a",@progbits
	.sectionflags	@""
	.align	4
.nv.constant0._Z3fevPKfS0_PfS0_iiiff:
	.zero		948


//--------------------- .nv.constant0._Z3ZevPKfPfS0_iiiff --------------------------
	.section	.nv.constant0._Z3ZevPKfPfS0_iiiff,"a",@progbits
	.sectionflags	@""
	.align	4
.nv.constant0._Z3ZevPKfPfS0_iiiff:
	.zero		940


//--------------------- SYMBOLS --------------------------

	.type		.nv.reservedSmem.offset0,@object
	.size		.nv.reservedSmem.offset0,0x4
